// auto-generated by cutlass_sweep.gemm — config: {"arch": "sm_90", "cluster_m": 1, "cluster_n": 2, "dtype": "fp16", "stages": 3, "tile_k": 128, "tile_m": 256, "tile_n": 256}
#include "cutlass/cutlass.h"
#include "cutlass/gemm/collective/collective_builder.hpp"
#include "cutlass/gemm/device/gemm_universal_adapter.h"
#include "cutlass/gemm/kernel/gemm_universal.hpp"
#include "cutlass/epilogue/collective/collective_builder.hpp"

using ElemA = cutlass::half_t;
using ElemB = cutlass::half_t;
using ElemCD = cutlass::half_t;
using Acc  = float;
using TileShape    = cute::Shape<cute::_256, cute::_256, cute::_128>;
using ClusterShape = cute::Shape<cute::_1, cute::_2, cute::_1>;

using CollectiveEpilogue = typename cutlass::epilogue::collective::CollectiveBuilder<
    cutlass::arch::Sm90, cutlass::arch::OpClassTensorOp,
    TileShape, ClusterShape,
    cutlass::epilogue::collective::EpilogueTileAuto,
    Acc, Acc,
    ElemCD, cutlass::layout::RowMajor, 128 / cutlass::sizeof_bits<ElemCD>::value,
    ElemCD, cutlass::layout::RowMajor, 128 / cutlass::sizeof_bits<ElemCD>::value,
    cutlass::epilogue::collective::EpilogueScheduleAuto
  >::CollectiveOp;

using CollectiveMainloop = typename cutlass::gemm::collective::CollectiveBuilder<
    cutlass::arch::Sm90, cutlass::arch::OpClassTensorOp,
    ElemA, cutlass::layout::RowMajor, 128 / cutlass::sizeof_bits<ElemA>::value,
    ElemB, cutlass::layout::ColumnMajor, 128 / cutlass::sizeof_bits<ElemB>::value,
    Acc,
    TileShape, ClusterShape,
    cutlass::gemm::collective::StageCount<3>,
    cutlass::gemm::collective::KernelScheduleAuto
  >::CollectiveOp;

using GemmKernel = cutlass::gemm::kernel::GemmUniversal<
    cute::Shape<int,int,int,int>,
    CollectiveMainloop,
    CollectiveEpilogue
>;
using Gemm = cutlass::gemm::device::GemmUniversalAdapter<GemmKernel>;

// Force the device kernel symbol into the cubin without needing a host main.
auto* _anchor = &cutlass::device_kernel<GemmKernel>;


// ===== COMPILED SASS (sm_90a) =====

	.target	sm_90a

	.elftype	@"ET_EXEC"


//--------------------- .note.nv.tkinfo           --------------------------
	.section	.note.nv.tkinfo,"",@"SHT_NOTE"
	.sectionflags	@"SHF_NOTE_NV_TKINFO"
	.tkinfo
        /*0018*/ 	.word	0x00000002
        /*0030*/ 	.string	""
        /*0030*/ 	.string	"ptxas"
        /*0030*/ 	.string	"Cuda compilation tools, release 13.0, V13.0.88"
        /*0030*/ 	.string	"Build cuda_13.0.r13.0/compiler.36424714_0"
        /*0030*/ 	.string	"-arch sm_90a -m 64 "



//--------------------- .note.nv.cuinfo           --------------------------
	.section	.note.nv.cuinfo,"",@"SHT_NOTE"
	.sectionflags	@"SHF_NOTE_NV_CUINFO"
        /*0018*/ 	.short	0x0002
        /*001a*/ 	.short	0x005a
        /*001c*/ 	.short	0x0082
	.zero		2


//--------------------- .nv.info                  --------------------------
	.section	.nv.info,"",@"SHT_CUDA_INFO"
	.align	4


	//----- nvinfo : EIATTR_REGCOUNT
	.align		4
        /*0000*/ 	.byte	0x04, 0x2f
        /*0002*/ 	.short	(.L_15 - .L_14)
	.align		4
.L_14:
        /*0004*/ 	.word	index@(_ZN7cutlass13device_kernelINS_4gemm6kernel13GemmUniversalIN4cute5tupleIJiiiiEEENS1_10collective13CollectiveMmaINS1_34MainloopSm90TmaGmmaWarpSpecializedILi3ENS5_IJNS4_1CILi1EEENSA_ILi2EEESB_EEENS1_35KernelTmaWarpSpecializedCooperativeEEENS5_IJNSA_ILi256EEESG_NSA_ILi128EEEEEENS_6half_tENS5_IJlSB_lEEESJ_SK_NS4_8TiledMMAINS4_8MMA_AtomIJNS4_4SM904GMMA26MMA_64x256x16_F32F16F16_SSILNSO_5MajorE0ELSQ_0ELNSO_7ScaleInE1ELSR_1EEEEEENS4_6LayoutINS5_IJSC_SB_SB_EEENS5_IJSB_NSA_ILi0EEESW_EEEEENS5_IJNS4_10UnderscoreESZ_SZ_EEEEENS4_23SM90_TMA_LOAD_MULTICASTENS4_14ComposedLayoutINS4_7SwizzleILi3ELi4ELi3EEENS4_18smem_ptr_flag_bitsILi16EEENSU_INS5_IJNSA_ILi8EEENSA_ILi64EEEEEENS5_IJS19_SB_EEEEEEEvNS4_8identityENS4_13SM90_TMA_LOADES1D_vS1E_EENS_8epilogue10collective6detail29Sm90TmaWarpSpecializedAdapterINS1I_15DefaultEpilogueISJ_SK_SK_NS1H_6thread17LinearCombinationISJ_Li1EffLNS1M_9ScaleType4KindE0ELNS_15FloatRoundStyleE2ESJ_EENS1_15EpilogueDefaultEEEEEvvEEEEvNT_6ParamsE)
        /*0008*/ 	.word	0x000000a8


	//----- nvinfo : EIATTR_FRAME_SIZE
	.align		4
.L_15:
        /*000c*/ 	.byte	0x04, 0x11
        /*000e*/ 	.short	(.L_17 - .L_16)
	.align		4
.L_16:
        /*0010*/ 	.word	index@(_ZN7cutlass13device_kernelINS_4gemm6kernel13GemmUniversalIN4cute5tupleIJiiiiEEENS1_10collective13CollectiveMmaINS1_34MainloopSm90TmaGmmaWarpSpecializedILi3ENS5_IJNS4_1CILi1EEENSA_ILi2EEESB_EEENS1_35KernelTmaWarpSpecializedCooperativeEEENS5_IJNSA_ILi256EEESG_NSA_ILi128EEEEEENS_6half_tENS5_IJlSB_lEEESJ_SK_NS4_8TiledMMAINS4_8MMA_AtomIJNS4_4SM904GMMA26MMA_64x256x16_F32F16F16_SSILNSO_5MajorE0ELSQ_0ELNSO_7ScaleInE1ELSR_1EEEEEENS4_6LayoutINS5_IJSC_SB_SB_EEENS5_IJSB_NSA_ILi0EEESW_EEEEENS5_IJNS4_10UnderscoreESZ_SZ_EEEEENS4_23SM90_TMA_LOAD_MULTICASTENS4_14ComposedLayoutINS4_7SwizzleILi3ELi4ELi3EEENS4_18smem_ptr_flag_bitsILi16EEENSU_INS5_IJNSA_ILi8EEENSA_ILi64EEEEEENS5_IJS19_SB_EEEEEEEvNS4_8identityENS4_13SM90_TMA_LOADES1D_vS1E_EENS_8epilogue10collective6detail29Sm90TmaWarpSpecializedAdapterINS1I_15DefaultEpilogueISJ_SK_SK_NS1H_6thread17LinearCombinationISJ_Li1EffLNS1M_9ScaleType4KindE0ELNS_15FloatRoundStyleE2ESJ_EENS1_15EpilogueDefaultEEEEEvvEEEEvNT_6ParamsE)
        /*0014*/ 	.word	0x00000cf8


	//----- nvinfo : EIATTR_MIN_STACK_SIZE
	.align		4
.L_17:
        /*0018*/ 	.byte	0x04, 0x12
        /*001a*/ 	.short	(.L_19 - .L_18)
	.align		4
.L_18:
        /*001c*/ 	.word	index@(_ZN7cutlass13device_kernelINS_4gemm6kernel13GemmUniversalIN4cute5tupleIJiiiiEEENS1_10collective13CollectiveMmaINS1_34MainloopSm90TmaGmmaWarpSpecializedILi3ENS5_IJNS4_1CILi1EEENSA_ILi2EEESB_EEENS1_35KernelTmaWarpSpecializedCooperativeEEENS5_IJNSA_ILi256EEESG_NSA_ILi128EEEEEENS_6half_tENS5_IJlSB_lEEESJ_SK_NS4_8TiledMMAINS4_8MMA_AtomIJNS4_4SM904GMMA26MMA_64x256x16_F32F16F16_SSILNSO_5MajorE0ELSQ_0ELNSO_7ScaleInE1ELSR_1EEEEEENS4_6LayoutINS5_IJSC_SB_SB_EEENS5_IJSB_NSA_ILi0EEESW_EEEEENS5_IJNS4_10UnderscoreESZ_SZ_EEEEENS4_23SM90_TMA_LOAD_MULTICASTENS4_14ComposedLayoutINS4_7SwizzleILi3ELi4ELi3EEENS4_18smem_ptr_flag_bitsILi16EEENSU_INS5_IJNSA_ILi8EEENSA_ILi64EEEEEENS5_IJS19_SB_EEEEEEEvNS4_8identityENS4_13SM90_TMA_LOADES1D_vS1E_EENS_8epilogue10collective6detail29Sm90TmaWarpSpecializedAdapterINS1I_15DefaultEpilogueISJ_SK_SK_NS1H_6thread17LinearCombinationISJ_Li1EffLNS1M_9ScaleType4KindE0ELNS_15FloatRoundStyleE2ESJ_EENS1_15EpilogueDefaultEEEEEvvEEEEvNT_6ParamsE)
        /*0020*/ 	.word	0x00000cf8
.L_19:


//--------------------- .nv.compat                --------------------------
	.section	.nv.compat,"",@"SHT_CUDA_COMPAT_INFO"
	.align	4
        /*0000*/ 	.byte	0x02, 0x09, 0x01, 0x00, 0x02, 0x02, 0x04, 0x00, 0x02, 0x05, 0x05, 0x00, 0x03, 0x07, 0x01, 0x01
        /*0010*/ 	.byte	0x02, 0x03, 0x01, 0x00, 0x02, 0x06, 0x01, 0x00, 0x04, 0x0b, 0x08, 0x00, 0x00, 0x00, 0x00, 0x00
        /*0020*/ 	.byte	0x00, 0x00, 0x00, 0x00


//--------------------- .nv.info._ZN7cutlass13device_kernelINS_4gemm6kernel13GemmUniversalIN4cute5tupleIJiiiiEEENS1_10collective13CollectiveMmaINS1_34MainloopSm90TmaGmmaWarpSpecializedILi3ENS5_IJNS4_1CILi1EEENSA_ILi2EEESB_EEENS1_35KernelTmaWarpSpecializedCooperativeEEENS5_IJNSA_ILi256EEESG_NSA_ILi128EEEEEENS_6half_tENS5_IJlSB_lEEESJ_SK_NS4_8TiledMMAINS4_8MMA_AtomIJNS4_4SM904GMMA26MMA_64x256x16_F32F16F16_SSILNSO_5MajorE0ELSQ_0ELNSO_7ScaleInE1ELSR_1EEEEEENS4_6LayoutINS5_IJSC_SB_SB_EEENS5_IJSB_NSA_ILi0EEESW_EEEEENS5_IJNS4_10UnderscoreESZ_SZ_EEEEENS4_23SM90_TMA_LOAD_MULTICASTENS4_14ComposedLayoutINS4_7SwizzleILi3ELi4ELi3EEENS4_18smem_ptr_flag_bitsILi16EEENSU_INS5_IJNSA_ILi8EEENSA_ILi64EEEEEENS5_IJS19_SB_EEEEEEEvNS4_8identityENS4_13SM90_TMA_LOADES1D_vS1E_EENS_8epilogue10collective6detail29Sm90TmaWarpSpecializedAdapterINS1I_15DefaultEpilogueISJ_SK_SK_NS1H_6thread17LinearCombinationISJ_Li1EffLNS1M_9ScaleType4KindE0ELNS_15FloatRoundStyleE2ESJ_EENS1_15EpilogueDefaultEEEEEvvEEEEvNT_6ParamsE --------------------------
	.section	.nv.info._ZN7cutlass13device_kernelINS_4gemm6kernel13GemmUniversalIN4cute5tupleIJiiiiEEENS1_10collective13CollectiveMmaINS1_34MainloopSm90TmaGmmaWarpSpecializedILi3ENS5_IJNS4_1CILi1EEENSA_ILi2EEESB_EEENS1_35KernelTmaWarpSpecializedCooperativeEEENS5_IJNSA_ILi256EEESG_NSA_ILi128EEEEEENS_6half_tENS5_IJlSB_lEEESJ_SK_NS4_8TiledMMAINS4_8MMA_AtomIJNS4_4SM904GMMA26MMA_64x256x16_F32F16F16_SSILNSO_5MajorE0ELSQ_0ELNSO_7ScaleInE1ELSR_1EEEEEENS4_6LayoutINS5_IJSC_SB_SB_EEENS5_IJSB_NSA_ILi0EEESW_EEEEENS5_IJNS4_10UnderscoreESZ_SZ_EEEEENS4_23SM90_TMA_LOAD_MULTICASTENS4_14ComposedLayoutINS4_7SwizzleILi3ELi4ELi3EEENS4_18smem_ptr_flag_bitsILi16EEENSU_INS5_IJNSA_ILi8EEENSA_ILi64EEEEEENS5_IJS19_SB_EEEEEEEvNS4_8identityENS4_13SM90_TMA_LOADES1D_vS1E_EENS_8epilogue10collective6detail29Sm90TmaWarpSpecializedAdapterINS1I_15DefaultEpilogueISJ_SK_SK_NS1H_6thread17LinearCombinationISJ_Li1EffLNS1M_9ScaleType4KindE0ELNS_15FloatRoundStyleE2ESJ_EENS1_15EpilogueDefaultEEEEEvvEEEEvNT_6ParamsE,"",@"SHT_CUDA_INFO"
	.sectionflags	@""
	.align	4


	//----- nvinfo : EIATTR_CUDA_API_VERSION
	.align		4
        /*0000*/ 	.byte	0x04, 0x37
        /*0002*/ 	.short	(.L_21 - .L_20)
.L_20:
        /*0004*/ 	.word	0x00000082


	//----- nvinfo : EIATTR_KPARAM_INFO
	.align		4
.L_21:
        /*0008*/ 	.byte	0x04, 0x17
        /*000a*/ 	.short	(.L_23 - .L_22)
.L_22:
        /*000c*/ 	.word	0x00000000
        /*0010*/ 	.short	0x0000
        /*0012*/ 	.short	0x0070
        /*0014*/ 	.byte	0x00, 0xf0, 0x01, 0x10


	//----- nvinfo : EIATTR_SPARSE_MMA_MASK
	.align		4
.L_23:
        /*0018*/ 	.byte	0x03, 0x50
        /*001a*/ 	.short	0x0000


	//----- nvinfo : EIATTR_MAXREG_COUNT
	.align		4
        /*001c*/ 	.byte	0x03, 0x1b
        /*001e*/ 	.short	0x00a8


	//----- nvinfo : EIATTR_NUM_BARRIERS
	.align		4
        /*0020*/ 	.byte	0x02, 0x4c
        /*0022*/ 	.byte	0x01
	.zero		1


	//----- nvinfo : EIATTR_EXTERNS
	.align		4
        /*0024*/ 	.byte	0x04, 0x0f
        /*0026*/ 	.short	(.L_25 - .L_24)


	//   ....[0]....
	.align		4
.L_24:
        /*0028*/ 	.word	index@(__assertfail)


	//----- nvinfo : EIATTR_ANNOTATIONS
	.align		4
.L_25:
        /*002c*/ 	.byte	0x04, 0x55
        /*002e*/ 	.short	(.L_27 - .L_26)


	//   ....[0]....
.L_26:
        /*0030*/ 	.word	0x00000001
        /*0034*/ 	.byte	0x70, 0x09, 0x00, 0x00, 0x01, 0x00, 0x00, 0x00, 0x80, 0x09, 0x00, 0x00, 0x01, 0x00, 0x00, 0x00
        /* <DEDUP_REMOVED lines=1385> */
        /*56d4*/ 	.byte	0x10, 0x39, 0x02, 0x00, 0x01, 0x00, 0x00, 0x00, 0x30, 0x39, 0x02, 0x00


	//----- nvinfo : EIATTR_MERCURY_ISA_VERSION
	.align		4
.L_27:
        /*56e0*/ 	.byte	0x03, 0x5f
        /*56e2*/ 	.short	0x0101


	//----- nvinfo : EIATTR_INT_WARP_WIDE_INSTR_OFFSETS
	.align		4
        /*56e4*/ 	.byte	0x04, 0x31
        /*56e6*/ 	.short	(.L_29 - .L_28)


	//   ....[0]....
.L_28:
        /*56e8*/ 	.word	0x00000530


	//   ....[1]....
        /*56ec*/ 	.word	0x000005e0


	//   ....[2]....
        /*56f0*/ 	.word	0x000006c0


	//----- nvinfo : EIATTR_COOP_GROUP_MASK_REGIDS
	.align		4
.L_29:
        /*56f4*/ 	.byte	0x04, 0x29
        /*56f6*/ 	.short	(.L_31 - .L_30)


	//   ....[0]....
.L_30:
        /*56f8*/ 	.word	0xffffffff


	//   ....[1]....
        /*56fc*/ 	.word	0xffffffff


	//   ....[2]....
        /*5700*/ 	.word	0xffffffff


	//   ....[3]....
        /*5704*/ 	.word	0xffffffff


	//   ....[4]....
        /*5708*/ 	.word	0xffffffff


	//   ....[5]....
        /*570c*/ 	.word	0xffffffff


	//----- nvinfo : EIATTR_COOP_GROUP_INSTR_OFFSETS
	.align		4
.L_31:
        /*5710*/ 	.byte	0x04, 0x28
        /*5712*/ 	.short	(.L_33 - .L_32)


	//   ....[0]....
.L_32:
        /*5714*/ 	.word	0x00000070


	//   ....[1]....
        /*5718*/ 	.word	0x00000080


	//   ....[2]....
        /*571c*/ 	.word	0x000001a0


	//   ....[3]....
        /*5720*/ 	.word	0x000003a0


	//   ....[4]....
        /*5724*/ 	.word	0x000007b0


	//   ....[5]....
        /*5728*/ 	.word	0x00001380


	//----- nvinfo : EIATTR_REG_RECONFIG
	.align		4
.L_33:
        /*572c*/ 	.byte	0x01, 0x54
	.zero		2


	//----- nvinfo : EIATTR_SYSCALL_OFFSETS
	.align		4
        /*5730*/ 	.byte	0x04, 0x46
        /*5732*/ 	.short	(.L_35 - .L_34)


	//   ....[0]....
.L_34:
        /*5734*/ 	.word	0x00001530


	//----- nvinfo : EIATTR_MBARRIER_INSTR_OFFSETS
	.align		4
.L_35:
        /*5738*/ 	.byte	0x04, 0x39
        /*573a*/ 	.short	(.L_37 - .L_36)


	//   ....[0]....
.L_36:
        /*573c*/ 	.word	0x00000320
        /*5740*/ 	.word	0x000000ff
        /*5744*/ 	.word	0x00000000
        /*5748*/ 	.short	0x0100
        /*574a*/ 	.byte	0x08
	.zero		1


	//   ....[1]....
        /*574c*/ 	.word	0x00000330
        /*5750*/ 	.word	0x000000ff
        /*5754*/ 	.word	0x00000018
        /*5758*/ 	.short	0x0100
        /*575a*/ 	.byte	0x08
	.zero		1


	//   ....[2]....
        /*575c*/ 	.word	0x00000340
        /*5760*/ 	.word	0x000000ff
        /*5764*/ 	.word	0x00000008
        /*5768*/ 	.short	0x0100
        /*576a*/ 	.byte	0x08
	.zero		1


	//   ....[3]....
        /*576c*/ 	.word	0x00000350
        /*5770*/ 	.word	0x000000ff
        /*5774*/ 	.word	0x00000020
        /*5778*/ 	.short	0x0100
        /*577a*/ 	.byte	0x08
	.zero		1


	//   ....[4]....
        /*577c*/ 	.word	0x00000360
        /*5780*/ 	.word	0x000000ff
        /*5784*/ 	.word	0x00000010
        /*5788*/ 	.short	0x0100
        /*578a*/ 	.byte	0x08
	.zero		1


	//   ....[5]....
        /*578c*/ 	.word	0x00000370
        /*5790*/ 	.word	0x000000ff
        /*5794*/ 	.word	0x00000028
        /*5798*/ 	.short	0x0100
        /*579a*/ 	.byte	0x08
	.zero		1


	//   ....[6]....
        /*579c*/ 	.word	0x00000730
        /*57a0*/ 	.word	0x000000ff
        /*57a4*/ 	.word	0x00000040
        /*57a8*/ 	.short	0x0100
        /*57aa*/ 	.byte	0x07
	.zero		1


	//   ....[7]....
        /*57ac*/ 	.word	0x00000760
        /*57b0*/ 	.word	0x000000ff
        /*57b4*/ 	.word	0x00000048
        /*57b8*/ 	.short	0x0100
        /*57ba*/ 	.byte	0x07
	.zero		1


	//   ....[8]....
        /*57bc*/ 	.word	0x00001610
        /*57c0*/ 	.word	0x00000004
        /*57c4*/ 	.word	0x00000000
        /*57c8*/ 	.short	0x010a
        /*57ca*/ 	.byte	0x3f
	.zero		1


	//   ....[9]....
        /*57cc*/ 	.word	0x00001650
        /*57d0*/ 	.word	0x00000004
        /*57d4*/ 	.word	0x00000000
        /*57d8*/ 	.short	0x010a
        /*57da*/ 	.byte	0x3f
	.zero		1


	//   ....[10]....
        /*57dc*/ 	.word	0x00008c90
        /*57e0*/ 	.word	0x00000003
        /*57e4*/ 	.word	0x00000000
        /*57e8*/ 	.short	0x010a
        /*57ea*/ 	.byte	0x3f
	.zero		1


	//   ....[11]....
        /*57ec*/ 	.word	0x00008cd0
        /*57f0*/ 	.word	0x00000003
        /*57f4*/ 	.word	0x00000000
        /*57f8*/ 	.short	0x010a
        /*57fa*/ 	.byte	0x3f
	.zero		1


	//   ....[12]....
        /*57fc*/ 	.word	0x00010d90
        /*5800*/ 	.word	0x00000003
        /*5804*/ 	.word	0x00000000
        /*5808*/ 	.short	0x0101
        /*580a*/ 	.byte	0x3f
	.zero		1


	//   ....[13]....
        /*580c*/ 	.word	0x00010fc0
        /*5810*/ 	.word	0x00000000
        /*5814*/ 	.word	0x00000000
        /*5818*/ 	.short	0x0101
        /*581a*/ 	.byte	0x3f
	.zero		1


	//   ....[14]....
        /*581c*/ 	.word	0x000233d0
        /*5820*/ 	.word	0x0000000f
        /*5824*/ 	.word	0x00000018
        /*5828*/ 	.short	0x010a
        /*582a*/ 	.byte	0x3f
	.zero		1


	//   ....[15]....
        /*582c*/ 	.word	0x00023840
        /*5830*/ 	.word	0x00000003
        /*5834*/ 	.word	0x00000048
        /*5838*/ 	.short	0x0101
        /*583a*/ 	.byte	0x3f
	.zero		1


	//   ....[16]....
        /*583c*/ 	.word	0x00024030
        /*5840*/ 	.word	0x00000005
        /*5844*/ 	.word	0x00000000
        /*5848*/ 	.short	0x010a
        /*584a*/ 	.byte	0x3f
	.zero		1


	//   ....[17]....
        /*584c*/ 	.word	0x000240c0
        /*5850*/ 	.word	0x00000007
        /*5854*/ 	.word	0x00000000
        /*5858*/ 	.short	0x010a
        /*585a*/ 	.byte	0x3f
	.zero		1


	//   ....[18]....
        /*585c*/ 	.word	0x00024150
        /*5860*/ 	.word	0x00000003
        /*5864*/ 	.word	0x00000000
        /*5868*/ 	.short	0x010a
        /*586a*/ 	.byte	0x3f
	.zero		1


	//   ....[19]....
        /*586c*/ 	.word	0x000241b0
        /*5870*/ 	.word	0x00000004
        /*5874*/ 	.word	0x00000000
        /*5878*/ 	.short	0x010a
        /*587a*/ 	.byte	0x3f
	.zero		1


	//   ....[20]....
        /*587c*/ 	.word	0x00024200
        /*5880*/ 	.word	0x00000003
        /*5884*/ 	.word	0x00000000
        /*5888*/ 	.short	0x010a
        /*588a*/ 	.byte	0x3f
	.zero		1


	//   ....[21]....
        /*588c*/ 	.word	0x000242d0
        /*5890*/ 	.word	0x0000000f
        /*5894*/ 	.word	0x00000018
        /*5898*/ 	.short	0x010a
        /*589a*/ 	.byte	0x3f
	.zero		1


	//   ....[22]....
        /*589c*/ 	.word	0x000243a0
        /*58a0*/ 	.word	0x00000005
        /*58a4*/ 	.word	0x00000000
        /*58a8*/ 	.short	0x010a
        /*58aa*/ 	.byte	0x3f
	.zero		1


	//   ....[23]....
        /*58ac*/ 	.word	0x000243f0
        /*58b0*/ 	.word	0x00000007
        /*58b4*/ 	.word	0x00000000
        /*58b8*/ 	.short	0x010a
        /*58ba*/ 	.byte	0x3f
	.zero		1


	//----- nvinfo : EIATTR_NUM_MBARRIERS
	.align		4
.L_37:
        /*58bc*/ 	.byte	0x03, 0x38
        /*58be*/ 	.short	0x0008


	//----- nvinfo : EIATTR_EXIT_INSTR_OFFSETS
	.align		4
        /*58c0*/ 	.byte	0x04, 0x1c
        /*58c2*/ 	.short	(.L_39 - .L_38)


	//   ....[0]....
.L_38:
        /*58c4*/ 	.word	0x00000a10


	//   ....[1]....
        /*58c8*/ 	.word	0x000012a0


	//   ....[2]....
        /*58cc*/ 	.word	0x00022a50


	//   ....[3]....
        /*58d0*/ 	.word	0x00023070


	//   ....[4]....
        /*58d4*/ 	.word	0x000241a0


	//----- nvinfo : EIATTR_MAX_THREADS
	.align		4
.L_39:
        /*58d8*/ 	.byte	0x04, 0x05
        /*58da*/ 	.short	(.L_41 - .L_40)
.L_40:
        /*58dc*/ 	.word	0x00000180
        /*58e0*/ 	.word	0x00000001
        /*58e4*/ 	.word	0x00000001


	//----- nvinfo : EIATTR_CRS_STACK_SIZE
	.align		4
.L_41:
        /*58e8*/ 	.byte	0x04, 0x1e
        /*58ea*/ 	.short	(.L_43 - .L_42)
.L_42:
        /*58ec*/ 	.word	0x00000000


	//----- nvinfo : EIATTR_CBANK_PARAM_SIZE
	.align		4
.L_43:
        /*58f0*/ 	.byte	0x03, 0x19
        /*58f2*/ 	.short	0x0470


	//----- nvinfo : EIATTR_PARAM_CBANK
	.align		4
        /*58f4*/ 	.byte	0x04, 0x0a
        /*58f6*/ 	.short	(.L_45 - .L_44)
	.align		4
.L_44:
        /*58f8*/ 	.word	index@(.nv.constant0._ZN7cutlass13device_kernelINS_4gemm6kernel13GemmUniversalIN4cute5tupleIJiiiiEEENS1_10collective13CollectiveMmaINS1_34MainloopSm90TmaGmmaWarpSpecializedILi3ENS5_IJNS4_1CILi1EEENSA_ILi2EEESB_EEENS1_35KernelTmaWarpSpecializedCooperativeEEENS5_IJNSA_ILi256EEESG_NSA_ILi128EEEEEENS_6half_tENS5_IJlSB_lEEESJ_SK_NS4_8TiledMMAINS4_8MMA_AtomIJNS4_4SM904GMMA26MMA_64x256x16_F32F16F16_SSILNSO_5MajorE0ELSQ_0ELNSO_7ScaleInE1ELSR_1EEEEEENS4_6LayoutINS5_IJSC_SB_SB_EEENS5_IJSB_NSA_ILi0EEESW_EEEEENS5_IJNS4_10UnderscoreESZ_SZ_EEEEENS4_23SM90_TMA_LOAD_MULTICASTENS4_14ComposedLayoutINS4_7SwizzleILi3ELi4ELi3EEENS4_18smem_ptr_flag_bitsILi16EEENSU_INS5_IJNSA_ILi8EEENSA_ILi64EEEEEENS5_IJS19_SB_EEEEEEEvNS4_8identityENS4_13SM90_TMA_LOADES1D_vS1E_EENS_8epilogue10collective6detail29Sm90TmaWarpSpecializedAdapterINS1I_15DefaultEpilogueISJ_SK_SK_NS1H_6thread17LinearCombinationISJ_Li1EffLNS1M_9ScaleType4KindE0ELNS_15FloatRoundStyleE2ESJ_EENS1_15EpilogueDefaultEEEEEvvEEEEvNT_6ParamsE)
        /*58fc*/ 	.short	0x0210
        /*58fe*/ 	.short	0x0470


	//----- nvinfo : EIATTR_SW_WAR
	.align		4
.L_45:
        /*5900*/ 	.byte	0x04, 0x36
        /*5902*/ 	.short	(.L_47 - .L_46)
.L_46:
        /*5904*/ 	.word	0x00000008
.L_47:


//--------------------- .nv.callgraph             --------------------------
	.section	.nv.callgraph,"",@"SHT_CUDA_CALLGRAPH"
	.align	4
	.sectionentsize	8
	.align		4
        /*0000*/ 	.word	0x00000000
	.align		4
        /*0004*/ 	.word	0xffffffff
	.align		4
        /*0008*/ 	.word	index@(_ZN7cutlass13device_kernelINS_4gemm6kernel13GemmUniversalIN4cute5tupleIJiiiiEEENS1_10collective13CollectiveMmaINS1_34MainloopSm90TmaGmmaWarpSpecializedILi3ENS5_IJNS4_1CILi1EEENSA_ILi2EEESB_EEENS1_35KernelTmaWarpSpecializedCooperativeEEENS5_IJNSA_ILi256EEESG_NSA_ILi128EEEEEENS_6half_tENS5_IJlSB_lEEESJ_SK_NS4_8TiledMMAINS4_8MMA_AtomIJNS4_4SM904GMMA26MMA_64x256x16_F32F16F16_SSILNSO_5MajorE0ELSQ_0ELNSO_7ScaleInE1ELSR_1EEEEEENS4_6LayoutINS5_IJSC_SB_SB_EEENS5_IJSB_NSA_ILi0EEESW_EEEEENS5_IJNS4_10UnderscoreESZ_SZ_EEEEENS4_23SM90_TMA_LOAD_MULTICASTENS4_14ComposedLayoutINS4_7SwizzleILi3ELi4ELi3EEENS4_18smem_ptr_flag_bitsILi16EEENSU_INS5_IJNSA_ILi8EEENSA_ILi64EEEEEENS5_IJS19_SB_EEEEEEEvNS4_8identityENS4_13SM90_TMA_LOADES1D_vS1E_EENS_8epilogue10collective6detail29Sm90TmaWarpSpecializedAdapterINS1I_15DefaultEpilogueISJ_SK_SK_NS1H_6thread17LinearCombinationISJ_Li1EffLNS1M_9ScaleType4KindE0ELNS_15FloatRoundStyleE2ESJ_EENS1_15EpilogueDefaultEEEEEvvEEEEvNT_6ParamsE)
	.align		4
        /*000c*/ 	.word	index@(__assertfail)
	.align		4
        /*0010*/ 	.word	0x00000000
	.align		4
        /*0014*/ 	.word	0xfffffffe
	.align		4
        /*0018*/ 	.word	0x00000000
	.align		4
        /*001c*/ 	.word	0xfffffffd
	.align		4
        /*0020*/ 	.word	0x00000000
	.align		4
        /*0024*/ 	.word	0xfffffffc


//--------------------- .nv.constant4             --------------------------
	.section	.nv.constant4,"a",@progbits
	.align	8
	.align		8
.nv.constant4:
        /*0000*/ 	.dword	__assertfail
	.align		8
        /*0008*/ 	.dword	__unnamed_1
	.align		8
        /*0010*/ 	.dword	_ZN39_INTERNAL_6657ec90_4_k_cu_8cb7bcd5_27944cuda3std3__45__cpo5beginE
	.align		8
        /*0018*/ 	.dword	_ZN39_INTERNAL_6657ec90_4_k_cu_8cb7bcd5_27944cuda3std3__45__cpo3endE
	.align		8
        /*0020*/ 	.dword	_ZN39_INTERNAL_6657ec90_4_k_cu_8cb7bcd5_27944cuda3std3__45__cpo6cbeginE
	.align		8
        /*0028*/ 	.dword	_ZN39_INTERNAL_6657ec90_4_k_cu_8cb7bcd5_27944cuda3std3__45__cpo4cendE
	.align		8
        /*0030*/ 	.dword	_ZN39_INTERNAL_6657ec90_4_k_cu_8cb7bcd5_27944cuda3std3__441_GLOBAL__N__6657ec90_4_k_cu_8cb7bcd5_27946ignoreE
	.align		8
        /*0038*/ 	.dword	_ZN39_INTERNAL_6657ec90_4_k_cu_8cb7bcd5_27944cuda3std3__419piecewise_constructE
	.align		8
        /*0040*/ 	.dword	_ZN39_INTERNAL_6657ec90_4_k_cu_8cb7bcd5_27944cuda3std3__48in_placeE
	.align		8
        /*0048*/ 	.dword	_ZN39_INTERNAL_6657ec90_4_k_cu_8cb7bcd5_27944cuda3std6ranges3__45__cpo4swapE
	.align		8
        /*0050*/ 	.dword	_ZN39_INTERNAL_6657ec90_4_k_cu_8cb7bcd5_27944cuda3std6ranges3__45__cpo9iter_moveE
	.align		8
        /*0058*/ 	.dword	_ZN39_INTERNAL_6657ec90_4_k_cu_8cb7bcd5_27944cute7productE
	.align		8
        /*0060*/ 	.dword	_ZN39_INTERNAL_6657ec90_4_k_cu_8cb7bcd5_27944cute1_E
	.align		8
        /*0068*/ 	.dword	$str$22
	.align		8
        /*0070*/ 	.dword	$str$23


//--------------------- .text._ZN7cutlass13device_kernelINS_4gemm6kernel13GemmUniversalIN4cute5tupleIJiiiiEEENS1_10collective13CollectiveMmaINS1_34MainloopSm90TmaGmmaWarpSpecializedILi3ENS5_IJNS4_1CILi1EEENSA_ILi2EEESB_EEENS1_35KernelTmaWarpSpecializedCooperativeEEENS5_IJNSA_ILi256EEESG_NSA_ILi128EEEEEENS_6half_tENS5_IJlSB_lEEESJ_SK_NS4_8TiledMMAINS4_8MMA_AtomIJNS4_4SM904GMMA26MMA_64x256x16_F32F16F16_SSILNSO_5MajorE0ELSQ_0ELNSO_7ScaleInE1ELSR_1EEEEEENS4_6LayoutINS5_IJSC_SB_SB_EEENS5_IJSB_NSA_ILi0EEESW_EEEEENS5_IJNS4_10UnderscoreESZ_SZ_EEEEENS4_23SM90_TMA_LOAD_MULTICASTENS4_14ComposedLayoutINS4_7SwizzleILi3ELi4ELi3EEENS4_18smem_ptr_flag_bitsILi16EEENSU_INS5_IJNSA_ILi8EEENSA_ILi64EEEEEENS5_IJS19_SB_EEEEEEEvNS4_8identityENS4_13SM90_TMA_LOADES1D_vS1E_EENS_8epilogue10collective6detail29Sm90TmaWarpSpecializedAdapterINS1I_15DefaultEpilogueISJ_SK_SK_NS1H_6thread17LinearCombinationISJ_Li1EffLNS1M_9ScaleType4KindE0ELNS_15FloatRoundStyleE2ESJ_EENS1_15EpilogueDefaultEEEEEvvEEEEvNT_6ParamsE --------------------------
	.section	.text._ZN7cutlass13device_kernelINS_4gemm6kernel13GemmUniversalIN4cute5tupleIJiiiiEEENS1_10collective13CollectiveMmaINS1_34MainloopSm90TmaGmmaWarpSpecializedILi3ENS5_IJNS4_1CILi1EEENSA_ILi2EEESB_EEENS1_35KernelTmaWarpSpecializedCooperativeEEENS5_IJNSA_ILi256EEESG_NSA_ILi128EEEEEENS_6half_tENS5_IJlSB_lEEESJ_SK_NS4_8TiledMMAINS4_8MMA_AtomIJNS4_4SM904GMMA26MMA_64x256x16_F32F16F16_SSILNSO_5MajorE0ELSQ_0ELNSO_7ScaleInE1ELSR_1EEEEEENS4_6LayoutINS5_IJSC_SB_SB_EEENS5_IJSB_NSA_ILi0EEESW_EEEEENS5_IJNS4_10UnderscoreESZ_SZ_EEEEENS4_23SM90_TMA_LOAD_MULTICASTENS4_14ComposedLayoutINS4_7SwizzleILi3ELi4ELi3EEENS4_18smem_ptr_flag_bitsILi16EEENSU_INS5_IJNSA_ILi8EEENSA_ILi64EEEEEENS5_IJS19_SB_EEEEEEEvNS4_8identityENS4_13SM90_TMA_LOADES1D_vS1E_EENS_8epilogue10collective6detail29Sm90TmaWarpSpecializedAdapterINS1I_15DefaultEpilogueISJ_SK_SK_NS1H_6thread17LinearCombinationISJ_Li1EffLNS1M_9ScaleType4KindE0ELNS_15FloatRoundStyleE2ESJ_EENS1_15EpilogueDefaultEEEEEvvEEEEvNT_6ParamsE,"ax",@progbits
	.align	128
.text._ZN7cutlass13device_kernelINS_4gemm6kernel13GemmUniversalIN4cute5tupleIJiiiiEEENS1_10collective13CollectiveMmaINS1_34MainloopSm90TmaGmmaWarpSpecializedILi3ENS5_IJNS4_1CILi1EEENSA_ILi2EEESB_EEENS1_35KernelTmaWarpSpecializedCooperativeEEENS5_IJNSA_ILi256EEESG_NSA_ILi128EEEEEENS_6half_tENS5_IJlSB_lEEESJ_SK_NS4_8TiledMMAINS4_8MMA_AtomIJNS4_4SM904GMMA26MMA_64x256x16_F32F16F16_SSILNSO_5MajorE0ELSQ_0ELNSO_7ScaleInE1ELSR_1EEEEEENS4_6LayoutINS5_IJSC_SB_SB_EEENS5_IJSB_NSA_ILi0EEESW_EEEEENS5_IJNS4_10UnderscoreESZ_SZ_EEEEENS4_23SM90_TMA_LOAD_MULTICASTENS4_14ComposedLayoutINS4_7SwizzleILi3ELi4ELi3EEENS4_18smem_ptr_flag_bitsILi16EEENSU_INS5_IJNSA_ILi8EEENSA_ILi64EEEEEENS5_IJS19_SB_EEEEEEEvNS4_8identityENS4_13SM90_TMA_LOADES1D_vS1E_EENS_8epilogue10collective6detail29Sm90TmaWarpSpecializedAdapterINS1I_15DefaultEpilogueISJ_SK_SK_NS1H_6thread17LinearCombinationISJ_Li1EffLNS1M_9ScaleType4KindE0ELNS_15FloatRoundStyleE2ESJ_EENS1_15EpilogueDefaultEEEEEvvEEEEvNT_6ParamsE:
        .type           _ZN7cutlass13device_kernelINS_4gemm6kernel13GemmUniversalIN4cute5tupleIJiiiiEEENS1_10collective13CollectiveMmaINS1_34MainloopSm90TmaGmmaWarpSpecializedILi3ENS5_IJNS4_1CILi1EEENSA_ILi2EEESB_EEENS1_35KernelTmaWarpSpecializedCooperativeEEENS5_IJNSA_ILi256EEESG_NSA_ILi128EEEEEENS_6half_tENS5_IJlSB_lEEESJ_SK_NS4_8TiledMMAINS4_8MMA_AtomIJNS4_4SM904GMMA26MMA_64x256x16_F32F16F16_SSILNSO_5MajorE0ELSQ_0ELNSO_7ScaleInE1ELSR_1EEEEEENS4_6LayoutINS5_IJSC_SB_SB_EEENS5_IJSB_NSA_ILi0EEESW_EEEEENS5_IJNS4_10UnderscoreESZ_SZ_EEEEENS4_23SM90_TMA_LOAD_MULTICASTENS4_14ComposedLayoutINS4_7SwizzleILi3ELi4ELi3EEENS4_18smem_ptr_flag_bitsILi16EEENSU_INS5_IJNSA_ILi8EEENSA_ILi64EEEEEENS5_IJS19_SB_EEEEEEEvNS4_8identityENS4_13SM90_TMA_LOADES1D_vS1E_EENS_8epilogue10collective6detail29Sm90TmaWarpSpecializedAdapterINS1I_15DefaultEpilogueISJ_SK_SK_NS1H_6thread17LinearCombinationISJ_Li1EffLNS1M_9ScaleType4KindE0ELNS_15FloatRoundStyleE2ESJ_EENS1_15EpilogueDefaultEEEEEvvEEEEvNT_6ParamsE,@function
        .size           _ZN7cutlass13device_kernelINS_4gemm6kernel13GemmUniversalIN4cute5tupleIJiiiiEEENS1_10collective13CollectiveMmaINS1_34MainloopSm90TmaGmmaWarpSpecializedILi3ENS5_IJNS4_1CILi1EEENSA_ILi2EEESB_EEENS1_35KernelTmaWarpSpecializedCooperativeEEENS5_IJNSA_ILi256EEESG_NSA_ILi128EEEEEENS_6half_tENS5_IJlSB_lEEESJ_SK_NS4_8TiledMMAINS4_8MMA_AtomIJNS4_4SM904GMMA26MMA_64x256x16_F32F16F16_SSILNSO_5MajorE0ELSQ_0ELNSO_7ScaleInE1ELSR_1EEEEEENS4_6LayoutINS5_IJSC_SB_SB_EEENS5_IJSB_NSA_ILi0EEESW_EEEEENS5_IJNS4_10UnderscoreESZ_SZ_EEEEENS4_23SM90_TMA_LOAD_MULTICASTENS4_14ComposedLayoutINS4_7SwizzleILi3ELi4ELi3EEENS4_18smem_ptr_flag_bitsILi16EEENSU_INS5_IJNSA_ILi8EEENSA_ILi64EEEEEENS5_IJS19_SB_EEEEEEEvNS4_8identityENS4_13SM90_TMA_LOADES1D_vS1E_EENS_8epilogue10collective6detail29Sm90TmaWarpSpecializedAdapterINS1I_15DefaultEpilogueISJ_SK_SK_NS1H_6thread17LinearCombinationISJ_Li1EffLNS1M_9ScaleType4KindE0ELNS_15FloatRoundStyleE2ESJ_EENS1_15EpilogueDefaultEEEEEvvEEEEvNT_6ParamsE,(.L_x_579 - _ZN7cutlass13device_kernelINS_4gemm6kernel13GemmUniversalIN4cute5tupleIJiiiiEEENS1_10collective13CollectiveMmaINS1_34MainloopSm90TmaGmmaWarpSpecializedILi3ENS5_IJNS4_1CILi1EEENSA_ILi2EEESB_EEENS1_35KernelTmaWarpSpecializedCooperativeEEENS5_IJNSA_ILi256EEESG_NSA_ILi128EEEEEENS_6half_tENS5_IJlSB_lEEESJ_SK_NS4_8TiledMMAINS4_8MMA_AtomIJNS4_4SM904GMMA26MMA_64x256x16_F32F16F16_SSILNSO_5MajorE0ELSQ_0ELNSO_7ScaleInE1ELSR_1EEEEEENS4_6LayoutINS5_IJSC_SB_SB_EEENS5_IJSB_NSA_ILi0EEESW_EEEEENS5_IJNS4_10UnderscoreESZ_SZ_EEEEENS4_23SM90_TMA_LOAD_MULTICASTENS4_14ComposedLayoutINS4_7SwizzleILi3ELi4ELi3EEENS4_18smem_ptr_flag_bitsILi16EEENSU_INS5_IJNSA_ILi8EEENSA_ILi64EEEEEENS5_IJS19_SB_EEEEEEEvNS4_8identityENS4_13SM90_TMA_LOADES1D_vS1E_EENS_8epilogue10collective6detail29Sm90TmaWarpSpecializedAdapterINS1I_15DefaultEpilogueISJ_SK_SK_NS1H_6thread17LinearCombinationISJ_Li1EffLNS1M_9ScaleType4KindE0ELNS_15FloatRoundStyleE2ESJ_EENS1_15EpilogueDefaultEEEEEvvEEEEvNT_6ParamsE)
        .other          _ZN7cutlass13device_kernelINS_4gemm6kernel13GemmUniversalIN4cute5tupleIJiiiiEEENS1_10collective13CollectiveMmaINS1_34MainloopSm90TmaGmmaWarpSpecializedILi3ENS5_IJNS4_1CILi1EEENSA_ILi2EEESB_EEENS1_35KernelTmaWarpSpecializedCooperativeEEENS5_IJNSA_ILi256EEESG_NSA_ILi128EEEEEENS_6half_tENS5_IJlSB_lEEESJ_SK_NS4_8TiledMMAINS4_8MMA_AtomIJNS4_4SM904GMMA26MMA_64x256x16_F32F16F16_SSILNSO_5MajorE0ELSQ_0ELNSO_7ScaleInE1ELSR_1EEEEEENS4_6LayoutINS5_IJSC_SB_SB_EEENS5_IJSB_NSA_ILi0EEESW_EEEEENS5_IJNS4_10UnderscoreESZ_SZ_EEEEENS4_23SM90_TMA_LOAD_MULTICASTENS4_14ComposedLayoutINS4_7SwizzleILi3ELi4ELi3EEENS4_18smem_ptr_flag_bitsILi16EEENSU_INS5_IJNSA_ILi8EEENSA_ILi64EEEEEENS5_IJS19_SB_EEEEEEEvNS4_8identityENS4_13SM90_TMA_LOADES1D_vS1E_EENS_8epilogue10collective6detail29Sm90TmaWarpSpecializedAdapterINS1I_15DefaultEpilogueISJ_SK_SK_NS1H_6thread17LinearCombinationISJ_Li1EffLNS1M_9ScaleType4KindE0ELNS_15FloatRoundStyleE2ESJ_EENS1_15EpilogueDefaultEEEEEvvEEEEvNT_6ParamsE,@"STO_CUDA_ENTRY STV_DEFAULT"
_ZN7cutlass13device_kernelINS_4gemm6kernel13GemmUniversalIN4cute5tupleIJiiiiEEENS1_10collective13CollectiveMmaINS1_34MainloopSm90TmaGmmaWarpSpecializedILi3ENS5_IJNS4_1CILi1EEENSA_ILi2EEESB_EEENS1_35KernelTmaWarpSpecializedCooperativeEEENS5_IJNSA_ILi256EEESG_NSA_ILi128EEEEEENS_6half_tENS5_IJlSB_lEEESJ_SK_NS4_8TiledMMAINS4_8MMA_AtomIJNS4_4SM904GMMA26MMA_64x256x16_F32F16F16_SSILNSO_5MajorE0ELSQ_0ELNSO_7ScaleInE1ELSR_1EEEEEENS4_6LayoutINS5_IJSC_SB_SB_EEENS5_IJSB_NSA_ILi0EEESW_EEEEENS5_IJNS4_10UnderscoreESZ_SZ_EEEEENS4_23SM90_TMA_LOAD_MULTICASTENS4_14ComposedLayoutINS4_7SwizzleILi3ELi4ELi3EEENS4_18smem_ptr_flag_bitsILi16EEENSU_INS5_IJNSA_ILi8EEENSA_ILi64EEEEEENS5_IJS19_SB_EEEEEEEvNS4_8identityENS4_13SM90_TMA_LOADES1D_vS1E_EENS_8epilogue10collective6detail29Sm90TmaWarpSpecializedAdapterINS1I_15DefaultEpilogueISJ_SK_SK_NS1H_6thread17LinearCombinationISJ_Li1EffLNS1M_9ScaleType4KindE0ELNS_15FloatRoundStyleE2ESJ_EENS1_15EpilogueDefaultEEEEEvvEEEEvNT_6ParamsE:
[----:B------:R-:W0:Y:S02]  /*0000*/  LDC R1, c[0x0][0x28] ;  /* 0x00000a00ff017b82 */ /* 0x000e240000000800 */
[----:B0-----:R-:W-:Y:S01]  /*0010*/  VIADD R1, R1, 0xfffff308 ;  /* 0xfffff30801017836 */ /* 0x001fe20000000000 */
[----:B------:R-:W0:Y:S01]  /*0020*/  S2R R5, SR_TID.X ;  /* 0x0000000000057919 */ /* 0x000e220000002100 */
[----:B------:R-:W-:Y:S01]  /*0030*/  ELECT P0, URZ, PT ;  /* 0x00000000003f782f */ /* 0x000fe20003800000 */
[----:B------:R-:W-:Y:S01]  /*0040*/  BSSY B0, `(.L_x_0) ;  /* 0x0000015000007945 */ /* 0x000fe20003800000 */
[--C-:B0-----:R-:W-:Y:S02]  /*0050*/  SHF.R.U32.HI R0, RZ, 0x5, R5.reuse ;  /* 0x00000005ff007819 */ /* 0x101fe40000011605 */
[----:B------:R-:W-:-:S03]  /*0060*/  SHF.R.U32.HI R2, RZ, 0x7, R5 ;  /* 0x00000007ff027819 */ /* 0x000fc60000011605 */
[----:B------:R-:W0:Y:S04]  /*0070*/  SHFL.IDX PT, R3, R0, RZ, 0x1f ;  /* 0x00001fff00037589 */ /* 0x000e2800000e0000 */
[----:B------:R-:W1:Y:S01]  /*0080*/  SHFL.IDX PT, R2, R2, RZ, 0x1f ;  /* 0x00001fff02027589 */ /* 0x000e6200000e0000 */
[----:B0-----:R-:W-:Y:S02]  /*0090*/  R2UR UR9, R3 ;  /* 0x00000000030972ca */ /* 0x001fe400000e0000 */
[----:B-1----:R-:W-:-:S11]  /*00a0*/  R2UR UR5, R2 ;  /* 0x00000000020572ca */ /* 0x002fd600000e0000 */
[----:B------:R-:W-:Y:S02]  /*00b0*/  USHF.R.S32.HI UR4, URZ, 0x1f, UR9 ;  /* 0x0000001f3f047899 */ /* 0x000fe40008011409 */
[----:B------:R-:W-:Y:S02]  /*00c0*/  ISETP.NE.OR P0, PT, RZ, UR9, !P0 ;  /* 0x00000009ff007c0c */ /* 0x000fe4000c705670 */
[----:B------:R-:W-:-:S04]  /*00d0*/  ULEA.HI UR4, UR4, UR9, URZ, 0x2 ;  /* 0x0000000904047291 */ /* 0x000fc8000f8f103f */
[----:B------:R-:W-:-:S04]  /*00e0*/  ULOP3.LUT UR4, UR4, 0xfffffffc, URZ, 0xc0, !UPT ;  /* 0xfffffffc04047892 */ /* 0x000fc8000f8ec03f */
[----:B------:R-:W-:-:S03]  /*00f0*/  UIADD3 UR9, UR9, -UR4, URZ ;  /* 0x8000000409097290 */ /* 0x000fc6000fffe03f */
[----:B------:R-:W-:Y:S09]  /*0100*/  @P0 BRA `(.L_x_1) ;  /* 0x0000000000200947 */ /* 0x000ff20003800000 */
[----:B------:R-:W-:Y:S02]  /*0110*/  ULDC.64 UR6, c[0x0][0x198] ;  /* 0x0000660000067ab9 */ /* 0x000fe40000000a00 */
[----:B------:R-:W-:Y:S02]  /*0120*/  UIADD3 UR10, UP0, UR6, 0xf0, URZ ;  /* 0x000000f0060a7890 */ /* 0x000fe4000ff1e03f */
[----:B------:R-:W-:Y:S02]  /*0130*/  UIADD3 UR6, UP1, UR6, 0x1f0, URZ ;  /* 0x000001f006067890 */ /* 0x000fe4000ff3e03f */
[----:B------:R-:W-:Y:S02]  /*0140*/  UIADD3.X UR11, URZ, UR7, URZ, UP0, !UPT ;  /* 0x000000073f0b7290 */ /* 0x000fe400087fe43f */
[----:B------:R-:W-:-:S07]  /*0150*/  UIADD3.X UR7, URZ, UR7, URZ, UP1, !UPT ;  /* 0x000000073f077290 */ /* 0x000fce0008ffe43f */
[----:B------:R0:W-:Y:S02]  /*0160*/  UTMACCTL.PF [UR10] ;  /* 0x000000000a0079b9 */ /* 0x0001e40008040000 */
[----:B------:R0:W-:Y:S02]  /*0170*/  UTMACCTL.PF [UR6] ;  /* 0x00000000060079b9 */ /* 0x0001e40008040000 */
[----:B0-----:R-:W-:Y:S01]  /*0180*/  NOP ;  /* 0x0000000000007918 */ /* 0x001fe20000000000 */
.L_x_1:
[----:B------:R-:W-:Y:S05]  /*0190*/  BSYNC B0 ;  /* 0x0000000000007941 */ /* 0x000fea0003800000 */
.L_x_0:
[----:B------:R-:W0:Y:S01]  /*01a0*/  SHFL.IDX PT, R2, R0, RZ, 0x1f ;  /* 0x00001fff00027589 */ /* 0x000e2200000e0000 */
[----:B------:R-:W-:Y:S01]  /*01b0*/  UISETP.NE.AND UP0, UPT, UR9, 0x3, UPT ;  /* 0x000000030900788c */ /* 0x000fe2000bf05270 */
[----:B------:R-:W-:Y:S01]  /*01c0*/  ISETP.NE.AND P2, PT, RZ, UR5, PT ;  /* 0x00000005ff007c0c */ /* 0x000fe2000bf45270 */
[----:B------:R-:W-:Y:S02]  /*01d0*/  UIADD3 UR16, UR5, -0x1, URZ ;  /* 0xffffffff05107890 */ /* 0x000fe4000fffe03f */
[----:B------:R-:W-:Y:S02]  /*01e0*/  UISETP.EQ.OR UP0, UPT, UR9, URZ, !UP0 ;  /* 0x0000003f0900728c */ /* 0x000fe4000c702670 */
[----:B------:R-:W-:Y:S02]  /*01f0*/  UISETP.GE.U32.AND UP1, UPT, UR16, 0x2, UPT ;  /* 0x000000021000788c */ /* 0x000fe4000bf26070 */
[----:B------:R-:W-:-:S04]  /*0200*/  UISETP.EQ.AND UP0, UPT, UR5, URZ, UP0 ;  /* 0x0000003f0500728c */ /* 0x000fc80008702270 */
[----:B------:R-:W-:-:S04]  /*0210*/  USEL UR38, URZ, 0x1, !UP0 ;  /* 0x000000013f267887 */ /* 0x000fc8000c000000 */
[----:B------:R-:W-:Y:S01]  /*0220*/  USEL UR38, UR38, 0x2, UP1 ;  /* 0x0000000226267887 */ /* 0x000fe20008800000 */
[----:B0-----:R-:W-:-:S13]  /*0230*/  ISETP.NE.AND P0, PT, R2, RZ, PT ;  /* 0x000000ff0200720c */ /* 0x001fda0003f05270 */
[----:B------:R-:W-:Y:S05]  /*0240*/  @P0 BRA `(.L_x_2) ;  /* 0x0000000000500947 */ /* 0x000fea0003800000 */
[----:B------:R-:W0:Y:S01]  /*0250*/  S2UR UR8, SR_CgaCtaId ;  /* 0x00000000000879c3 */ /* 0x000e220000008800 */
[----:B------:R-:W-:Y:S01]  /*0260*/  UMOV UR4, 0x400 ;  /* 0x0000040000047882 */ /* 0x000fe20000000000 */
[----:B------:R-:W-:Y:S01]  /*0270*/  UMOV UR5, 0x1 ;  /* 0x0000000100057882 */ /* 0x000fe20000000000 */
[----:B------:R-:W-:Y:S01]  /*0280*/  UMOV UR6, 0x4 ;  /* 0x0000000400067882 */ /* 0x000fe20000000000 */
[----:B------:R-:W-:Y:S01]  /*0290*/  ELECT P0, URZ, PT ;  /* 0x00000000003f782f */ /* 0x000fe20003800000 */
[----:B------:R-:W-:-:S04]  /*02a0*/  UIADD3 UR6, -UR6, 0x100000, URZ ;  /* 0x0010000006067890 */ /* 0x000fc8000fffe13f */
[----:B------:R-:W-:Y:S02]  /*02b0*/  USHF.L.U32 UR7, UR6, 0xb, URZ ;  /* 0x0000000b06077899 */ /* 0x000fe4000800063f */
[----:B------:R-:W-:Y:S02]  /*02c0*/  USHF.L.U32 UR6, UR6, 0x1, URZ ;  /* 0x0000000106067899 */ /* 0x000fe4000800063f */
[----:B0-----:R-:W-:Y:S02]  /*02d0*/  ULEA UR8, UR8, UR4, 0x18 ;  /* 0x0000000408087291 */ /* 0x001fe4000f8ec03f */
[----:B------:R-:W-:-:S04]  /*02e0*/  UIADD3 UR4, -UR5, 0x100000, URZ ;  /* 0x0010000005047890 */ /* 0x000fc8000fffe13f */
[----:B------:R-:W-:Y:S02]  /*02f0*/  USHF.L.U32 UR5, UR4, 0xb, URZ ;  /* 0x0000000b04057899 */ /* 0x000fe4000800063f */
[----:B------:R-:W-:Y:S01]  /*0300*/  USHF.L.U32 UR4, UR4, 0x1, URZ ;  /* 0x0000000104047899 */ /* 0x000fe2000800063f */
[----:B------:R-:W0:Y:S11]  /*0310*/  FENCE.VIEW.ASYNC.S ;  /* 0x00000000000073c6 */ /* 0x000e360000000000 */
[----:B0-----:R0:W1:Y:S01]  /*0320*/  SYNCS.EXCH.64 URZ, [UR8], UR4 ;  /* 0x00000004083f75b2 */ /* 0x0010620008000100 */
[----:B------:R0:W2:Y:S01]  /*0330*/  SYNCS.EXCH.64 URZ, [UR8+0x18], UR6 ;  /* 0x00001806083f75b2 */ /* 0x0000a20008000100 */
[----:B------:R0:W3:Y:S01]  /*0340*/  SYNCS.EXCH.64 URZ, [UR8+0x8], UR4 ;  /* 0x00000804083f75b2 */ /* 0x0000e20008000100 */
[----:B------:R0:W4:Y:S01]  /*0350*/  SYNCS.EXCH.64 URZ, [UR8+0x20], UR6 ;  /* 0x00002006083f75b2 */ /* 0x0001220008000100 */
[----:B------:R0:W0:Y:S01]  /*0360*/  SYNCS.EXCH.64 URZ, [UR8+0x10], UR4 ;  /* 0x00001004083f75b2 */ /* 0x0000220008000100 */
[----:B------:R0:W0:Y:S01]  /*0370*/  SYNCS.EXCH.64 URZ, [UR8+0x28], UR6 ;  /* 0x00002806083f75b2 */ /* 0x0000220008000100 */
[----:B------:R-:W-:Y:S01]  /*0380*/  NOP ;  /* 0x0000000000007918 */ /* 0x000fe20000000000 */
.L_x_2:
[----:B------:R-:W5:Y:S01]  /*0390*/  S2UR UR10, SR_CTAID.Y ;  /* 0x00000000000a79c3 */ /* 0x000f620000002600 */
[----:B------:R-:W1:Y:S01]  /*03a0*/  SHFL.IDX PT, R0, R0, RZ, 0x1f ;  /* 0x00001fff00007589 */ /* 0x000e6200000e0000 */
[----:B------:R-:W-:Y:S02]  /*03b0*/  SHF.R.S32.HI R3, RZ, 0x1f, R5 ;  /* 0x0000001fff037819 */ /* 0x000fe40000011405 */
[----:B------:R-:W-:Y:S02]  /*03c0*/  ELECT P0, URZ, PT ;  /* 0x00000000003f782f */ /* 0x000fe40003800000 */
[----:B------:R-:W-:Y:S01]  /*03d0*/  SHF.R.S32.HI R7, RZ, 0x1f, R2 ;  /* 0x0000001fff077819 */ /* 0x000fe20000011402 */
[----:B0-----:R-:W-:Y:S01]  /*03e0*/  ULDC UR4, c[0x0][0x154] ;  /* 0x0000550000047ab9 */ /* 0x001fe20000000800 */
[----:B------:R-:W-:Y:S01]  /*03f0*/  LEA.HI R3, R3, R5, RZ, 0x7 ;  /* 0x0000000503037211 */ /* 0x000fe200078f38ff */
[----:B------:R-:W-:Y:S01]  /*0400*/  ULDC UR11, c[0x0][0x148] ;  /* 0x00005200000b7ab9 */ /* 0x000fe20000000800 */
[----:B------:R-:W0:Y:S01]  /*0410*/  S2UR UR13, SR_CTAID.X ;  /* 0x00000000000d79c3 */ /* 0x000e220000002500 */
[----:B------:R-:W-:Y:S01]  /*0420*/  LEA.HI R7, R7, R2, RZ, 0x2 ;  /* 0x0000000207077211 */ /* 0x000fe200078f10ff */
[----:B------:R-:W-:Y:S01]  /*0430*/  NOP ;  /* 0x0000000000007918 */ /* 0x000fe20000000000 */
[----:B------:R-:W-:Y:S01]  /*0440*/  LOP3.LUT R3, R3, 0xffffff80, RZ, 0xc0, !PT ;  /* 0xffffff8003037812 */ /* 0x000fe200078ec0ff */
[----:B------:R-:W-:Y:S01]  /*0450*/  NOP ;  /* 0x0000000000007918 */ /* 0x000fe20000000000 */
[----:B------:R-:W-:-:S03]  /*0460*/  LOP3.LUT R7, R7, 0x3ffffffc, RZ, 0xc0, !PT ;  /* 0x3ffffffc07077812 */ /* 0x000fc600078ec0ff */
[----:B------:R-:W-:Y:S02]  /*0470*/  IMAD.IADD R3, R5, 0x1, -R3 ;  /* 0x0000000105037824 */ /* 0x000fe400078e0a03 */
[----:B------:R-:W-:Y:S01]  /*0480*/  IMAD.IADD R2, R2, 0x1, -R7 ;  /* 0x0000000102027824 */ /* 0x000fe200078e0a07 */
[----:B-----5:R-:W-:Y:S02]  /*0490*/  I2FP.F32.U32 R4, UR10 ;  /* 0x0000000a00047c45 */ /* 0x020fe40008201000 */
[----:B-1----:R-:W-:Y:S02]  /*04a0*/  ISETP.NE.OR P0, PT, R0, RZ, !P0 ;  /* 0x000000ff0000720c */ /* 0x002fe40004705670 */
[----:B------:R-:W-:Y:S01]  /*04b0*/  SHF.R.S32.HI R0, RZ, 0x1f, R3 ;  /* 0x0000001fff007819 */ /* 0x000fe20000011403 */
[----:B------:R-:W-:Y:S01]  /*04c0*/  FMUL R8, R4, UR4 ;  /* 0x0000000404087c20 */ /* 0x000fe20008400000 */
[----:B------:R-:W-:Y:S01]  /*04d0*/  ULDC UR4, c[0x0][0x150] ;  /* 0x0000540000047ab9 */ /* 0x000fe20000000800 */
[----:B0-----:R-:W-:-:S02]  /*04e0*/  I2FP.F32.U32 R4, UR13 ;  /* 0x0000000d00047c45 */ /* 0x001fc40008201000 */
[----:B------:R-:W-:Y:S02]  /*04f0*/  LEA.HI R0, R0, R3, RZ, 0x3 ;  /* 0x0000000300007211 */ /* 0x000fe400078f18ff */
[----:B------:R-:W0:Y:S01]  /*0500*/  F2I.U32.TRUNC.NTZ R8, R8 ;  /* 0x0000000800087305 */ /* 0x000e22000020f000 */
[----:B------:R-:W-:Y:S01]  /*0510*/  FMUL R6, R4, UR4 ;  /* 0x0000000404067c20 */ /* 0x000fe20008400000 */
[--C-:B------:R-:W-:Y:S02]  /*0520*/  SHF.R.S32.HI R4, RZ, 0x3, R0.reuse ;  /* 0x00000003ff047819 */ /* 0x100fe40000011400 */
[----:B------:R-:W-:Y:S01]  /*0530*/  VOTEU.ALL UP0, P0 ;  /* 0x00000000003f7886 */ /* 0x000fe20000000000 */
[----:B------:R-:W-:Y:S01]  /*0540*/  SHF.R.S32.HI R5, RZ, 0x1f, R0 ;  /* 0x0000001fff057819 */ /* 0x000fe20000011400 */
[----:B------:R-:W-:Y:S01]  /*0550*/  UMOV UR4, 0x20 ;  /* 0x0000002000047882 */ /* 0x000fe20000000000 */
[----:B------:R-:W1:Y:S01]  /*0560*/  LDC R0, c[0x0][0x140] ;  /* 0x00005000ff007b82 */ /* 0x000e620000000800 */
[----:B------:R-:W5:Y:S01]  /*0570*/  F2I.U32.TRUNC.NTZ R6, R6 ;  /* 0x0000000600067305 */ /* 0x000f62000020f000 */
[----:B------:R-:W-:Y:S01]  /*0580*/  LEA.HI R5, R5, R4, RZ, 0x2 ;  /* 0x0000000405057211 */ /* 0x000fe200078f10ff */
[----:B------:R-:W-:Y:S01]  /*0590*/  @!UP0 UMOV UR7, 0x400 ;  /* 0x0000040000078882 */ /* 0x000fe20000000000 */
[----:B------:R-:W-:-:S04]  /*05a0*/  @!UP0 UIADD3 UR4, -UR4, 0x100000, URZ ;  /* 0x0010000004048890 */ /* 0x000fc8000fffe13f */
[----:B------:R-:W-:Y:S02]  /*05b0*/  @!UP0 USHF.L.U32 UR5, UR4, 0xb, URZ ;  /* 0x0000000b04058899 */ /* 0x000fe4000800063f */
[----:B------:R-:W-:Y:S01]  /*05c0*/  @!UP0 USHF.L.U32 UR4, UR4, 0x1, URZ ;  /* 0x0000000104048899 */ /* 0x000fe2000800063f */
[----:B------:R-:W-:Y:S01]  /*05d0*/  LOP3.LUT R5, R5, 0xfffffffc, RZ, 0xc0, !PT ;  /* 0xfffffffc05057812 */ /* 0x000fe200078ec0ff */
[----:B------:R-:W-:Y:S01]  /*05e0*/  VOTEU.ALL UP1, P0 ;  /* 0x00000000003f7886 */ /* 0x000fe20000020000 */
[----:B------:R-:W2:Y:S01]  /*05f0*/  @!UP0 S2UR UR8, SR_CgaCtaId ;  /* 0x00000000000889c3 */ /* 0x000ea20000008800 */
[----:B0-----:R-:W-:Y:S02]  /*0600*/  R2UR UR12, R8 ;  /* 0x00000000080c72ca */ /* 0x001fe400000e0000 */
[----:B------:R-:W-:Y:S02]  /*0610*/  IADD3 R5, R4, -R5, RZ ;  /* 0x8000000504057210 */ /* 0x000fe40007ffe0ff */
[----:B-----5:R-:W-:-:S03]  /*0620*/  R2UR UR6, R6 ;  /* 0x00000000060672ca */ /* 0x020fc600000e0000 */
[----:B------:R-:W-:-:S06]  /*0630*/  IMAD R2, R2, 0x4, R5 ;  /* 0x0000000402027824 */ /* 0x000fcc00078e0205 */
[----:B------:R-:W-:Y:S01]  /*0640*/  UIADD3 UR12, -UR12, URZ, URZ ;  /* 0x0000003f0c0c7290 */ /* 0x000fe2000fffe13f */
[----:B------:R-:W-:Y:S02]  /*0650*/  SHF.L.U32 R5, R2, 0x2, RZ ;  /* 0x0000000202057819 */ /* 0x000fe400000006ff */
[----:B-1----:R-:W-:Y:S01]  /*0660*/  ISETP.EQ.U32.AND P3, PT, R0, 0x1, PT ;  /* 0x000000010000780c */ /* 0x002fe20003f62070 */
[----:B------:R-:W-:Y:S01]  /*0670*/  UIMAD UR14, UR11, UR12, UR10 ;  /* 0x0000000c0b0e72a4 */ /* 0x000fe2000f8e020a */
[----:B------:R-:W-:Y:S01]  /*0680*/  LOP3.LUT R152, R2, 0xc, R5, 0x78, !PT ;  /* 0x0000000c02987812 */ /* 0x000fe200078e7805 */
[----:B------:R-:W-:Y:S02]  /*0690*/  UIADD3 UR6, -UR6, URZ, URZ ;  /* 0x0000003f06067290 */ /* 0x000fe4000fffe13f */
[----:B--2---:R-:W-:Y:S02]  /*06a0*/  @!UP0 ULEA UR7, UR8, UR7, 0x18 ;  /* 0x0000000708078291 */ /* 0x004fe4000f8ec03f */
[----:B------:R-:W-:Y:S01]  /*06b0*/  ISETP.NE.AND P1, PT, R152, UR14, PT ;  /* 0x0000000e98007c0c */ /* 0x000fe2000bf25270 */
[----:B------:R-:W-:Y:S01]  /*06c0*/  VOTEU.ALL UP0, P0 ;  /* 0x00000000003f7886 */ /* 0x000fe20000000000 */
[----:B------:R-:W-:Y:S01]  /*06d0*/  ULDC UR8, c[0x0][0x144] ;  /* 0x0000510000087ab9 */ /* 0x000fe20000000800 */
[----:B------:R-:W-:Y:S01]  /*06e0*/  LOP3.LUT P0, RZ, R3, 0x7, RZ, 0xc0, !PT ;  /* 0x0000000703ff7812 */ /* 0x000fe2000780c0ff */
[----:B------:R-:W-:-:S03]  /*06f0*/  UIMAD UR8, UR8, UR6, UR13 ;  /* 0x00000006080872a4 */ /* 0x000fc6000f8e020d */
[----:B------:R-:W-:-:S03]  /*0700*/  ISETP.LT.U32.AND P0, PT, R152, 0x2, !P0 ;  /* 0x000000029800780c */ /* 0x000fc60004701070 */
[----:B------:R-:W-:Y:S01]  /*0710*/  ISETP.EQ.OR P1, PT, RZ, UR8, !P1 ;  /* 0x00000008ff007c0c */ /* 0x000fe2000cf22670 */
[----:B------:R-:W0:Y:S02]  /*0720*/  FENCE.VIEW.ASYNC.S ;  /* 0x00000000000073c6 */ /* 0x000e240000000000 */
[----:B0-----:R0:W1:Y:S01]  /*0730*/  @!UP0 SYNCS.EXCH.64 URZ, [UR7+0x40], UR4 ;  /* 0x00004004073f85b2 */ /* 0x0010620008000100 */
[----:B------:R-:W-:-:S04]  /*0740*/  PLOP3.LUT P0, PT, P0, P1, PT, 0x80, 0x0 ;  /* 0x000000000000781c */ /* 0x000fc80000703070 */
[----:B------:R-:W-:Y:S01]  /*0750*/  P2R R17, PR, RZ, 0x1 ;  /* 0x00000001ff117803 */ /* 0x000fe20000000000 */
[----:B------:R0:W2:Y:S01]  /*0760*/  @!UP1 SYNCS.EXCH.64 URZ, [UR7+0x48], UR4 ;  /* 0x00004804073f95b2 */ /* 0x0000a20008000100 */
[----:B------:R-:W-:Y:S01]  /*0770*/  NOP ;  /* 0x0000000000007918 */ /* 0x000fe20000000000 */
[----:B------:R-:W-:Y:S06]  /*0780*/  @!P3 BRA `(.L_x_3) ;  /* 0x000000000008b947 */ /* 0x000fec0003800000 */
[----:B-1234-:R-:W-:Y:S01]  /*0790*/  UCGABAR_ARV ;  /* 0x00000000000079c7 */ /* 0x01efe20008000000 */
[----:B------:R-:W-:Y:S05]  /*07a0*/  BRA `(.L_x_4) ;  /* 0x0000000000047947 */ /* 0x000fea0003800000 */
.L_x_3:
[----:B-1234-:R-:W-:Y:S01]  /*07b0*/  NOP ;  /* 0x0000000000007918 */ /* 0x01efe20000000000 */
.L_x_4:
[----:B0-----:R-:W-:Y:S01]  /*07c0*/  ULDC UR4, c[0x0][0x65c] ;  /* 0x0001970000047ab9 */ /* 0x001fe20000000800 */
[----:B------:R-:W-:Y:S01]  /*07d0*/  UMOV UR5, URZ ;  /* 0x0000003f00057c82 */ /* 0x000fe20008000000 */
[----:B------:R-:W-:-:S03]  /*07e0*/  UISETP.NE.AND UP0, UPT, UR4, 0x1, UPT ;  /* 0x000000010400788c */ /* 0x000fc6000bf05270 */
[----:B------:R-:W-:Y:S01]  /*07f0*/  UMOV UR4, UR13 ;  /* 0x0000000d00047c82 */ /* 0x000fe20008000000 */
[----:B------:R-:W-:Y:S02]  /*0800*/  UP2UR UR39, UPR, URZ, 0x1 ;  /* 0x000000013f277883 */ /* 0x000fe40008000000 */
[----:B------:R-:W-:Y:S02]  /*0810*/  PLOP3.LUT P0, PT, PT, PT, UP0, 0x80, 0x0 ;  /* 0x000000000000781c */ /* 0x000fe40003f0f008 */
[----:B------:R-:W-:Y:S02]  /*0820*/  PLOP3.LUT P1, PT, PT, PT, UP0, 0x80, 0x0 ;  /* 0x000000000000781c */ /* 0x000fe40003f2f008 */
[----:B------:R-:W-:Y:S01]  /*0830*/  PLOP3.LUT P5, PT, PT, PT, UP0, 0x80, 0x0 ;  /* 0x000000000000781c */ /* 0x000fe20003faf008 */
[----:B------:R-:W-:Y:S01]  /*0840*/  @UP0 ULDC UR14, c[0x0][0x10] ;  /* 0x00000400000e0ab9 */ /* 0x000fe20000000800 */
[----:B------:R-:W-:Y:S01]  /*0850*/  @UP0 UMOV UR6, UR10 ;  /* 0x0000000a00060c82 */ /* 0x000fe20008000000 */
[----:B------:R-:W-:Y:S01]  /*0860*/  @UP0 UMOV UR7, URZ ;  /* 0x0000003f00070c82 */ /* 0x000fe20008000000 */
[----:B------:R-:W-:Y:S01]  /*0870*/  PLOP3.LUT P4, PT, PT, PT, UP0, 0x80, 0x0 ;  /* 0x000000000000781c */ /* 0x000fe20003f8f008 */
[----:B------:R-:W-:-:S03]  /*0880*/  @UP0 UIMAD.WIDE.U32 UR14, UR13, UR14, UR6 ;  /* 0x0000000e0d0e02a5 */ /* 0x000fc6000f8e0006 */
[----:B------:R-:W-:Y:S01]  /*0890*/  @!UP0 ULDC UR7, c[0x0][0xc] ;  /* 0x0000030000078ab9 */ /* 0x000fe20000000800 */
[----:B------:R-:W-:Y:S01]  /*08a0*/  @UP0 UMOV UR6, URZ ;  /* 0x0000003f00060c82 */ /* 0x000fe20008000000 */
[----:B------:R-:W-:Y:S01]  /*08b0*/  @!UP0 UIMAD.WIDE.U32 UR4, UR10, UR7, UR4 ;  /* 0x000000070a0482a5 */ /* 0x000fe2000f8e0004 */
[----:B------:R-:W-:Y:S01]  /*08c0*/  IMAD.U32 R2, RZ, RZ, UR14 ;  /* 0x0000000eff027e24 */ /* 0x000fe2000f8e00ff */
[----:B------:R-:W-:Y:S02]  /*08d0*/  @UP0 UIADD3 UR6, UR15, UR6, URZ ;  /* 0x000000060f060290 */ /* 0x000fe4000fffe03f */
[----:B------:R-:W-:Y:S02]  /*08e0*/  IMAD.U32 R3, RZ, RZ, UR15 ;  /* 0x0000000fff037e24 */ /* 0x000fe4000f8e00ff */
[----:B------:R-:W-:Y:S01]  /*08f0*/  @P0 MOV R7, R2 ;  /* 0x0000000200070202 */ /* 0x000fe20000000f00 */
[----:B------:R-:W-:Y:S01]  /*0900*/  IMAD.U32 R2, RZ, RZ, UR4 ;  /* 0x00000004ff027e24 */ /* 0x000fe2000f8e00ff */
[----:B------:R-:W-:Y:S01]  /*0910*/  MOV R3, UR5 ;  /* 0x0000000500037c02 */ /* 0x000fe20008000f00 */
[----:B------:R-:W-:-:S02]  /*0920*/  IMAD.U32 R5, RZ, RZ, UR5 ;  /* 0x00000005ff057e24 */ /* 0x000fc4000f8e00ff */
[----:B------:R-:W-:Y:S01]  /*0930*/  @P1 IMAD.U32 R6, RZ, RZ, UR6 ;  /* 0x00000006ff061e24 */ /* 0x000fe2000f8e00ff */
[----:B------:R-:W-:Y:S01]  /*0940*/  @!P4 MOV R7, R2 ;  /* 0x000000020007c202 */ /* 0x000fe20000000f00 */
[----:B------:R-:W-:Y:S02]  /*0950*/  @!P5 IMAD.MOV.U32 R6, RZ, RZ, R5 ;  /* 0x000000ffff06d224 */ /* 0x000fe400078e0005 */
[----:B------:R-:W-:-:S03]  /*0960*/  IMAD.U32 R4, RZ, RZ, UR4 ;  /* 0x00000004ff047e24 */ /* 0x000fc6000f8e00ff */
[----:B------:R0:W-:Y:S04]  /*0970*/  STL [R1+0x200], R6 ;  /* 0x0002000601007387 */ /* 0x0001e80000100800 */
[----:B------:R0:W-:Y:S01]  /*0980*/  STL [R1+0x204], R7 ;  /* 0x0002040701007387 */ /* 0x0001e20000100800 */
[----:B------:R-:W-:Y:S05]  /*0990*/  @!P3 BRA `(.L_x_5) ;  /* 0x00000000000cb947 */ /* 0x000fea0003800000 */
[----:B------:R-:W-:Y:S01]  /*09a0*/  UCGABAR_WAIT ;  /* 0x0000000000007dc7 */ /* 0x000fe20008000000 */
[----:B------:R-:W-:Y:S01]  /*09b0*/  CCTL.IVALL ;  /* 0x00000000ff00798f */ /* 0x000fe20002000000 */
[----:B------:R-:W-:Y:S05]  /*09c0*/  BRA `(.L_x_6) ;  /* 0x0000000000047947 */ /* 0x000fea0003800000 */
.L_x_5:
[----:B------:R-:W-:Y:S06]  /*09d0*/  BAR.SYNC.DEFER_BLOCKING 0x0 ;  /* 0x0000000000007b1d */ /* 0x000fec0000010000 */
.L_x_6:
[----:B------:R-:W-:Y:S05]  /*09e0*/  @!P2 BRA `(.L_x_7) ;  /* 0x00000220001ca947 */ /* 0x000fea0003800000 */
[----:B------:R-:W-:-:S06]  /*09f0*/  UISETP.GT.U32.AND UP0, UPT, UR16, 0x1, UPT ;  /* 0x000000011000788c */ /* 0x000fcc000bf04070 */
[----:B------:R-:W-:-:S13]  /*0a00*/  PLOP3.LUT P0, PT, PT, PT, UP0, 0x80, 0x0 ;  /* 0x000000000000781c */ /* 0x000fda0003f0f008 */
[----:B------:R-:W-:Y:S05]  /*0a10*/  @P0 EXIT ;  /* 0x000000000000094d */ /* 0x000fea0003800000 */
[----:B------:R-:W-:Y:S01]  /*0a20*/  ULDC.64 UR4, c[0x0][0x650] ;  /* 0x0001940000047ab9 */ /* 0x000fe20000000a00 */
[----:B------:R-:W-:Y:S01]  /*0a30*/  UMOV UR40, 0xffffffff ;  /* 0xffffffff00287882 */ /* 0x000fe20000000000 */
[----:B------:R-:W-:Y:S01]  /*0a40*/  ISETP.GE.U32.AND P0, PT, R7, UR4, PT ;  /* 0x0000000407007c0c */ /* 0x000fe2000bf06070 */
[----:B------:R-:W-:Y:S01]  /*0a50*/  UMOV UR41, 0xffffffff ;  /* 0xffffffff00297882 */ /* 0x000fe20000000000 */
[----:B------:R-:W-:Y:S01]  /*0a60*/  UMOV UR42, 0xffffffff ;  /* 0xffffffff002a7882 */ /* 0x000fe20000000000 */
[----:B------:R-:W-:Y:S02]  /*0a70*/  PRMT R0, RZ, 0x7610, R0 ;  /* 0x00007610ff007816 */ /* 0x000fe40000000000 */
[----:B------:R-:W-:-:S13]  /*0a80*/  ISETP.GE.U32.AND.EX P0, PT, R6, UR5, PT, P0 ;  /* 0x0000000506007c0c */ /* 0x000fda000bf06100 */
[----:B------:R-:W-:Y:S05]  /*0a90*/  @P0 BRA `(.L_x_8) ;  /* 0x0000000400480947 */ /* 0x000fea0003800000 */
[----:B------:R-:W-:Y:S01]  /*0aa0*/  ULDC.64 UR16, c[0x0][0x628] ;  /* 0x00018a0000107ab9 */ /* 0x000fe20000000a00 */
[C---:B------:R-:W-:Y:S01]  /*0ab0*/  R2UR UR19, R7.reuse ;  /* 0x00000000071372ca */ /* 0x040fe200000e0000 */
[----:B------:R-:W-:Y:S01]  /*0ac0*/  ULDC UR18, c[0x0][0x630] ;  /* 0x00018c0000127ab9 */ /* 0x000fe20000000800 */
[----:B------:R-:W-:Y:S02]  /*0ad0*/  ISETP.NE.U32.AND P0, PT, RZ, UR16, PT ;  /* 0x00000010ff007c0c */ /* 0x000fe4000bf05070 */
[----:B------:R-:W-:Y:S02]  /*0ae0*/  R2UR UR4, R7 ;  /* 0x00000000070472ca */ /* 0x000fe400000e0000 */
[----:B------:R-:W-:Y:S02]  /*0af0*/  ISETP.NE.AND.EX P0, PT, RZ, UR17, PT, P0 ;  /* 0x00000011ff007c0c */ /* 0x000fe4000bf05300 */
[----:B------:R-:W-:-:S11]  /*0b00*/  R2UR UR5, R6 ;  /* 0x00000000060572ca */ /* 0x000fd600000e0000 */
[----:B------:R-:W-:Y:S05]  /*0b10*/  @!P0 BRA `(.L_x_9) ;  /* 0x0000000000308947 */ /* 0x000fea0003800000 */
[----:B------:R-:W-:Y:S01]  /*0b20*/  R2UR UR4, R7 ;  /* 0x00000000070472ca */ /* 0x000fe200000e0000 */
[----:B------:R-:W-:Y:S01]  /*0b30*/  ULDC UR9, c[0x0][0x634] ;  /* 0x00018d0000097ab9 */ /* 0x000fe20000000800 */
[----:B------:R-:W-:-:S11]  /*0b40*/  R2UR UR13, R6 ;  /* 0x00000000060d72ca */ /* 0x000fd600000e0000 */
[----:B------:R-:W-:-:S04]  /*0b50*/  UIADD3 UR9, UP0, UR4, UR9, URZ ;  /* 0x0000000904097290 */ /* 0x000fc8000ff1e03f */
[----:B------:R-:W-:-:S04]  /*0b60*/  UIADD3.X UR13, URZ, UR13, URZ, UP0, !UPT ;  /* 0x0000000d3f0d7290 */ /* 0x000fc800087fe43f */
[----:B------:R-:W-:-:S04]  /*0b70*/  UIMAD.WIDE.U32 UR4, UR13, UR16, URZ ;  /* 0x000000100d0472a5 */ /* 0x000fc8000f8e003f */
[----:B------:R-:W-:Y:S02]  /*0b80*/  UIMAD.WIDE.U32 UR6, UP0, UR9, UR17, UR4 ;  /* 0x00000011090672a5 */ /* 0x000fe4000f800004 */
[----:B------:R-:W-:Y:S02]  /*0b90*/  UIMAD.WIDE.U32 UR4, UR9, UR16, URZ ;  /* 0x00000010090472a5 */ /* 0x000fe4000f8e003f */
[----:B------:R-:W-:Y:S02]  /*0ba0*/  UIADD3.X UR15, URZ, URZ, URZ, UP0, !UPT ;  /* 0x0000003f3f0f7290 */ /* 0x000fe400087fe43f */
[----:B------:R-:W-:Y:S01]  /*0bb0*/  UIADD3 URZ, UP0, UR5, UR6, URZ ;  /* 0x00000006053f7290 */ /* 0x000fe2000ff1e03f */
[----:B------:R-:W-:-:S03]  /*0bc0*/  UMOV UR14, UR7 ;  /* 0x00000007000e7c82 */ /* 0x000fc60008000000 */
[----:B------:R-:W-:-:S12]  /*0bd0*/  UIMAD.WIDE.U32.X UR4, UR13, UR17, UR14, UP0 ;  /* 0x000000110d0472a5 */ /* 0x000fd800080e040e */
.L_x_9:
[----:B------:R-:W-:Y:S01]  /*0be0*/  USHF.R.U64 UR42, UR4, UR18, UR5 ;  /* 0x00000012042a7299 */ /* 0x000fe20008001205 */
[----:B------:R-:W-:Y:S01]  /*0bf0*/  R2UR UR7, R6 ;  /* 0x00000000060772ca */ /* 0x000fe200000e0000 */
[----:B------:R-:W-:Y:S02]  /*0c00*/  USHF.R.U32.HI UR4, URZ, UR18, UR5 ;  /* 0x000000123f047299 */ /* 0x000fe40008011605 */
[----:B------:R-:W-:Y:S01]  /*0c10*/  UIADD3 UR5, UP0, URZ, -UR42, URZ ;  /* 0x8000002a3f057290 */ /* 0x000fe2000ff1e03f */
[----:B------:R-:W-:Y:S01]  /*0c20*/  ULDC.64 UR14, c[0x0][0x620] ;  /* 0x00018800000e7ab9 */ /* 0x000fe20000000a00 */
[----:B------:R-:W-:Y:S02]  /*0c30*/  UMOV UR6, UR19 ;  /* 0x0000001300067c82 */ /* 0x000fe40008000000 */
[----:B------:R-:W-:Y:S01]  /*0c40*/  UIADD3.X UR4, URZ, ~UR4, URZ, UP0, !UPT ;  /* 0x800000043f047290 */ /* 0x000fe200087fe43f */
[----:B------:R-:W-:Y:S01]  /*0c50*/  ULDC UR9, c[0x0][0x618] ;  /* 0x0001860000097ab9 */ /* 0x000fe20000000800 */
[----:B------:R-:W-:-:S02]  /*0c60*/  UIMAD UR12, UR11, UR12, UR10 ;  /* 0x0000000c0b0c72a4 */ /* 0x000fc4000f8e020a */
[----:B------:R-:W-:Y:S02]  /*0c70*/  UIMAD UR4, UR4, UR14, URZ ;  /* 0x0000000e040472a4 */ /* 0x000fe4000f8e023f */
[----:B------:R-:W-:Y:S02]  /*0c80*/  UIMAD.WIDE.U32 UR6, UR5, UR14, UR6 ;  /* 0x0000000e050672a5 */ /* 0x000fe4000f8e0006 */
[----:B------:R-:W-:Y:S01]  /*0c90*/  UIMAD UR4, UR5, UR15, UR4 ;  /* 0x0000000f050472a4 */ /* 0x000fe2000f8e0204 */
[----:B------:R-:W-:Y:S01]  /*0ca0*/  ULDC UR10, c[0x0][0x608] ;  /* 0x00018200000a7ab9 */ /* 0x000fe20000000800 */
[----:B------:R-:W-:Y:S02]  /*0cb0*/  ULDC UR18, c[0x0][0x658] ;  /* 0x0001960000127ab9 */ /* 0x000fe40000000800 */
[----:B------:R-:W-:Y:S01]  /*0cc0*/  UIADD3 UR7, UR7, UR4, URZ ;  /* 0x0000000407077290 */ /* 0x000fe2000fffe03f */
[----:B------:R-:W-:Y:S02]  /*0cd0*/  UMOV UR11, 0xffffffff ;  /* 0xffffffff000b7882 */ /* 0x000fe40000000000 */
[----:B------:R-:W-:Y:S01]  /*0ce0*/  ULDC.64 UR4, c[0x0][0x640] ;  /* 0x0001900000047ab9 */ /* 0x000fe20000000a00 */
[----:B------:R-:W-:Y:S01]  /*0cf0*/  USHF.R.U64 UR16, UR6, UR9, UR7 ;  /* 0x0000000906107299 */ /* 0x000fe20008001207 */
[----:B------:R-:W-:Y:S01]  /*0d00*/  ISETP.NE.U32.AND P0, PT, RZ, UR4, PT ;  /* 0x00000004ff007c0c */ /* 0x000fe2000bf05070 */
[----:B------:R-:W-:-:S02]  /*0d10*/  USHF.R.U32.HI UR7, URZ, UR9, UR7 ;  /* 0x000000093f077299 */ /* 0x000fc40008011607 */
[----:B------:R-:W-:Y:S01]  /*0d20*/  USHF.L.U32 UR6, UR11, UR18, URZ ;  /* 0x000000120b067299 */ /* 0x000fe2000800063f */
[----:B------:R-:W-:Y:S01]  /*0d30*/  ISETP.NE.AND.EX P0, PT, RZ, UR5, PT, P0 ;  /* 0x00000005ff007c0c */ /* 0x000fe2000bf05300 */
[----:B------:R-:W-:Y:S02]  /*0d40*/  USHF.R.U64 UR22, UR16, UR10, UR7 ;  /* 0x0000000a10167299 */ /* 0x000fe40008001207 */
[----:B------:R-:W-:Y:S02]  /*0d50*/  USHF.R.U32.HI UR7, URZ, UR10, UR7 ;  /* 0x0000000a3f077299 */ /* 0x000fe40008011607 */
[----:B------:R-:W-:Y:S02]  /*0d60*/  UISETP.NE.AND UP1, UPT, UR39, URZ, UPT ;  /* 0x0000003f2700728c */ /* 0x000fe4000bf25270 */
[----:B------:R-:W-:Y:S01]  /*0d70*/  USHF.R.U64 UR23, UR22, UR18, UR7 ;  /* 0x0000001216177299 */ /* 0x000fe20008001207 */
[----:B------:R-:W-:Y:S01]  /*0d80*/  ULDC UR17, c[0x0][0x600] ;  /* 0x0001800000117ab9 */ /* 0x000fe20000000800 */
[----:B------:R-:W-:-:S02]  /*0d90*/  ULOP3.LUT UR13, URZ, UR6, URZ, 0x33, !UPT ;  /* 0x000000063f0d7292 */ /* 0x000fc4000f8e333f */
[----:B------:R-:W-:Y:S02]  /*0da0*/  UIADD3 UR15, UR17, -0x1, URZ ;  /* 0xffffffff110f7890 */ /* 0x000fe4000fffe03f */
[----:B------:R-:W-:Y:S02]  /*0db0*/  USEL UR12, UR8, UR12, !UP1 ;  /* 0x0000000c080c7287 */ /* 0x000fe4000c800000 */
[----:B------:R-:W-:Y:S01]  /*0dc0*/  USHF.R.U32.HI UR7, URZ, UR18, UR7 ;  /* 0x000000123f077299 */ /* 0x000fe20008011607 */
[----:B------:R-:W-:Y:S01]  /*0dd0*/  ULDC UR19, c[0x0][0x648] ;  /* 0x0001920000137ab9 */ /* 0x000fe20000000800 */
[----:B------:R-:W-:Y:S01]  /*0de0*/  ULDC UR20, c[0x0][0x638] ;  /* 0x00018e0000147ab9 */ /* 0x000fe20000000800 */
[----:B------:R-:W-:Y:S01]  /*0df0*/  UMOV UR21, 0x1 ;  /* 0x0000000100157882 */ /* 0x000fe20000000000 */
[----:B------:R-:W-:Y:S01]  /*0e00*/  UMOV UR6, UR23 ;  /* 0x0000001700067c82 */ /* 0x000fe20008000000 */
[----:B------:R-:W-:Y:S07]  /*0e10*/  @!P0 BRA `(.L_x_10) ;  /* 0x0000000000308947 */ /* 0x000fee0003800000 */
[----:B------:R-:W-:Y:S02]  /*0e20*/  ULDC UR10, c[0x0][0x64c] ;  /* 0x00019300000a7ab9 */ /* 0x000fe40000000800 */
        /* <DEDUP_REMOVED lines=8> */
[----:B------:R-:W-:-:S07]  /*0eb0*/  UIMAD.WIDE.U32.X UR4, UR14, UR5, UR10, UP0 ;  /* 0x000000050e0472a5 */ /* 0x000fce00080e040a */
[----:B------:R-:W-:Y:S01]  /*0ec0*/  UMOV UR6, UR4 ;  /* 0x0000000400067c82 */ /* 0x000fe20008000000 */
[----:B------:R-:W-:-:S05]  /*0ed0*/  UMOV UR7, UR5 ;  /* 0x0000000500077c82 */ /* 0x000fca0008000000 */
.L_x_10:
[----:B------:R-:W-:Y:S01]  /*0ee0*/  USHF.R.U64 UR5, UR6, UR19, UR7 ;  /* 0x0000001306057299 */ /* 0x000fe20008001207 */
[----:B------:R-:W-:Y:S01]  /*0ef0*/  IMAD.MOV.U32 R0, RZ, RZ, 0x1 ;  /* 0x00000001ff007424 */ /* 0x000fe200078e00ff */
[----:B------:R-:W-:Y:S02]  /*0f00*/  USHF.L.U32 UR4, UR21, UR18, URZ ;  /* 0x0000001215047299 */ /* 0x000fe4000800063f */
[----:B------:R-:W-:Y:S02]  /*0f10*/  ULOP3.LUT UR13, UR22, UR13, URZ, 0xc0, !UPT ;  /* 0x0000000d160d7292 */ /* 0x000fe4000f8ec03f */
[----:B------:R-:W-:Y:S02]  /*0f20*/  UIADD3 UR6, -UR5, URZ, URZ ;  /* 0x0000003f05067290 */ /* 0x000fe4000fffe13f */
[----:B------:R-:W-:Y:S02]  /*0f30*/  UIMAD UR13, UR4, UR5, UR13 ;  /* 0x00000005040d72a4 */ /* 0x000fe4000f8e020d */
[----:B------:R-:W-:-:S02]  /*0f40*/  ULOP3.LUT UR15, UR16, UR15, URZ, 0xc0, !UPT ;  /* 0x0000000f100f7292 */ /* 0x000fc4000f8ec03f */
[----:B------:R-:W-:Y:S01]  /*0f50*/  UIMAD UR4, UR6, UR20, UR23 ;  /* 0x00000014060472a4 */ /* 0x000fe2000f8e0217 */
[----:B------:R-:W-:Y:S01]  /*0f60*/  ULDC UR5, c[0x0][0x610] ;  /* 0x0001840000057ab9 */ /* 0x000fe20000000800 */
[----:B------:R-:W-:Y:S02]  /*0f70*/  UISETP.NE.AND UP0, UPT, UR39, URZ, UPT ;  /* 0x0000003f2700728c */ /* 0x000fe4000bf05270 */
[----:B------:R-:W-:Y:S02]  /*0f80*/  UIMAD UR12, UR13, UR5, UR12 ;  /* 0x000000050d0c72a4 */ /* 0x000fe4000f8e020c */
[----:B------:R-:W-:-:S04]  /*0f90*/  UIMAD UR4, UR4, UR17, UR15 ;  /* 0x00000011040472a4 */ /* 0x000fc8000f8e020f */
[----:B------:R-:W-:Y:S02]  /*0fa0*/  USEL UR41, UR4, UR12, !UP0 ;  /* 0x0000000c04297287 */ /* 0x000fe4000c000000 */
[----:B------:R-:W-:-:S12]  /*0fb0*/  USEL UR40, UR12, UR4, !UP0 ;  /* 0x000000040c287287 */ /* 0x000fd8000c000000 */
.L_x_8:
[----:B------:R-:W-:-:S08]  /*0fc0*/  NOP ;  /* 0x0000000000007918 */ /* 0x000fd00000000000 */
[----:B------:R-:W1:Y:S02]  /*0fd0*/  USETMAXREG.TRY_ALLOC.CTAPOOL UP0, 0xf0 ;  /* 0x000000f0000079c8 */ /* 0x000e640008000600 */
[----:B-1----:R-:W-:-:S13]  /*0fe0*/  PLOP3.LUT P0, PT, PT, PT, UP0, 0x80, 0x0 ;  /* 0x000000000000781c */ /* 0x002fda0003f0f008 */
[----:B------:R-:W-:Y:S05]  /*0ff0*/  @!P0 BRA `(.L_x_8) ;  /* 0xfffffffc00f08947 */ /* 0x000fea000383ffff */
[----:B------:R-:W-:Y:S01]  /*1000*/  ULDC.64 UR4, c[0x0][0x598] ;  /* 0x0001660000047ab9 */ /* 0x000fe20000000a00 */
[----:B------:R-:W-:Y:S01]  /*1010*/  ULDC.64 UR44, c[0x0][0x208] ;  /* 0x00008200002c7ab9 */ /* 0x000fe20000000a00 */
[----:B------:R-:W-:-:S04]  /*1020*/  ISETP.NE.U32.AND P0, PT, RZ, UR4, PT ;  /* 0x00000004ff007c0c */ /* 0x000fc8000bf05070 */
[----:B------:R-:W-:-:S13]  /*1030*/  ISETP.NE.AND.EX P0, PT, RZ, UR5, PT, P0 ;  /* 0x00000005ff007c0c */ /* 0x000fda000bf05300 */
[----:B------:R-:W-:Y:S05]  /*1040*/  @!P0 BRA `(.L_x_11) ;  /* 0x00000000001c8947 */ /* 0x000fea0003800000 */
[----:B------:R-:W1:Y:S02]  /*1050*/  LDC.64 R2, c[0x0][0x598] ;  /* 0x00016600ff027b82 */ /* 0x000e640000000a00 */
[----:B-1----:R-:W2:Y:S02]  /*1060*/  LDG.E.64 R2, desc[UR44][R2.64] ;  /* 0x0000002c02027981 */ /* 0x002ea4000c1e1b00 */
[----:B--2---:R-:W-:-:S04]  /*1070*/  ISETP.NE.U32.AND P0, PT, R2, RZ, PT ;  /* 0x000000ff0200720c */ /* 0x004fc80003f05070 */
[----:B------:R-:W-:-:S13]  /*1080*/  ISETP.NE.AND.EX P0, PT, R3, RZ, PT, P0 ;  /* 0x000000ff0300720c */ /* 0x000fda0003f05300 */
[----:B------:R-:W-:Y:S05]  /*1090*/  @!P0 BRA `(.L_x_11) ;  /* 0x0000000000088947 */ /* 0x000fea0003800000 */
[----:B------:R1:W5:Y:S01]  /*10a0*/  LD.E R2, desc[UR44][R2.64] ;  /* 0x0000002c02027980 */ /* 0x000362000c101900 */
[----:B------:R-:W-:Y:S05]  /*10b0*/  BRA `(.L_x_12) ;  /* 0x0000000000247947 */ /* 0x000fea0003800000 */
.L_x_11:
[----:B------:R-:W-:Y:S02]  /*10c0*/  ULDC.64 UR4, c[0x0][0x588] ;  /* 0x0001620000047ab9 */ /* 0x000fe40000000a00 */
[----:B------:R-:W-:-:S04]  /*10d0*/  ISETP.NE.U32.AND P0, PT, RZ, UR4, PT ;  /* 0x00000004ff007c0c */ /* 0x000fc8000bf05070 */
[----:B------:R-:W-:-:S13]  /*10e0*/  ISETP.NE.AND.EX P0, PT, RZ, UR5, PT, P0 ;  /* 0x00000005ff007c0c */ /* 0x000fda000bf05300 */
[----:B------:R-:W-:Y:S05]  /*10f0*/  @!P0 BRA `(.L_x_13) ;  /* 0x00000000000c8947 */ /* 0x000fea0003800000 */
[----:B------:R-:W1:Y:S02]  /*1100*/  LDC.64 R2, c[0x0][0x588] ;  /* 0x00016200ff027b82 */ /* 0x000e640000000a00 */
[----:B-1----:R2:W5:Y:S01]  /*1110*/  LDG.E R2, desc[UR44][R2.64] ;  /* 0x0000002c02027981 */ /* 0x002562000c1e1900 */
[----:B------:R-:W-:Y:S05]  /*1120*/  BRA `(.L_x_12) ;  /* 0x0000000000087947 */ /* 0x000fea0003800000 */
.L_x_13:
[----:B------:R-:W-:Y:S02]  /*1130*/  ULDC UR4, c[0x0][0x580] ;  /* 0x0001600000047ab9 */ /* 0x000fe40000000800 */
[----:B------:R-:W-:-:S07]  /*1140*/  MOV R2, UR4 ;  /* 0x0000000400027c02 */ /* 0x000fce0008000f00 */
.L_x_12:
[----:B------:R-:W-:Y:S02]  /*1150*/  ULDC.64 UR4, c[0x0][0x5a0] ;  /* 0x0001680000047ab9 */ /* 0x000fe40000000a00 */
[----:B------:R-:W-:-:S04]  /*1160*/  ISETP.NE.U32.AND P0, PT, RZ, UR4, PT ;  /* 0x00000004ff007c0c */ /* 0x000fc8000bf05070 */
[----:B------:R-:W-:-:S13]  /*1170*/  ISETP.NE.AND.EX P0, PT, RZ, UR5, PT, P0 ;  /* 0x00000005ff007c0c */ /* 0x000fda000bf05300 */
[----:B------:R-:W-:Y:S05]  /*1180*/  @!P0 BRA `(.L_x_14) ;  /* 0x00000000001c8947 */ /* 0x000fea0003800000 */
[----:B------:R-:W3:Y:S02]  /*1190*/  LDC.64 R4, c[0x0][0x5a0] ;  /* 0x00016800ff047b82 */ /* 0x000ee40000000a00 */
[----:B---3--:R-:W3:Y:S02]  /*11a0*/  LDG.E.64 R4, desc[UR44][R4.64] ;  /* 0x0000002c04047981 */ /* 0x008ee4000c1e1b00 */
[----:B---3--:R-:W-:-:S04]  /*11b0*/  ISETP.NE.U32.AND P0, PT, R4, RZ, PT ;  /* 0x000000ff0400720c */ /* 0x008fc80003f05070 */
[----:B------:R-:W-:-:S13]  /*11c0*/  ISETP.NE.AND.EX P0, PT, R5, RZ, PT, P0 ;  /* 0x000000ff0500720c */ /* 0x000fda0003f05300 */
[----:B------:R-:W-:Y:S05]  /*11d0*/  @!P0 BRA `(.L_x_14) ;  /* 0x0000000000088947 */ /* 0x000fea0003800000 */
[----:B------:R3:W5:Y:S01]  /*11e0*/  LD.E R16, desc[UR44][R4.64] ;  /* 0x0000002c04107980 */ /* 0x000762000c101900 */
[----:B------:R-:W-:Y:S05]  /*11f0*/  BRA `(.L_x_15) ;  /* 0x0000000000247947 */ /* 0x000fea0003800000 */
.L_x_14:
[----:B------:R-:W-:Y:S02]  /*1200*/  ULDC.64 UR4, c[0x0][0x590] ;  /* 0x0001640000047ab9 */ /* 0x000fe40000000a00 */
[----:B------:R-:W-:-:S04]  /*1210*/  ISETP.NE.U32.AND P0, PT, RZ, UR4, PT ;  /* 0x00000004ff007c0c */ /* 0x000fc8000bf05070 */
[----:B------:R-:W-:-:S13]  /*1220*/  ISETP.NE.AND.EX P0, PT, RZ, UR5, PT, P0 ;  /* 0x00000005ff007c0c */ /* 0x000fda000bf05300 */
[----:B------:R-:W-:Y:S05]  /*1230*/  @!P0 BRA `(.L_x_16) ;  /* 0x00000000000c8947 */ /* 0x000fea0003800000 */
[----:B------:R-:W3:Y:S02]  /*1240*/  LDC.64 R4, c[0x0][0x590] ;  /* 0x00016400ff047b82 */ /* 0x000ee40000000a00 */
[----:B---3--:R4:W5:Y:S01]  /*1250*/  LDG.E R16, desc[UR44][R4.64] ;  /* 0x0000002c04107981 */ /* 0x008962000c1e1900 */
[----:B------:R-:W-:Y:S05]  /*1260*/  BRA `(.L_x_15) ;  /* 0x0000000000087947 */ /* 0x000fea0003800000 */
.L_x_16:
[----:B------:R-:W-:Y:S02]  /*1270*/  ULDC UR4, c[0x0][0x584] ;  /* 0x0001610000047ab9 */ /* 0x000fe40000000800 */
[----:B------:R-:W-:-:S07]  /*1280*/  IMAD.U32 R16, RZ, RZ, UR4 ;  /* 0x00000004ff107e24 */ /* 0x000fce000f8e00ff */
.L_x_15:
[----:B------:R-:W-:-:S13]  /*1290*/  LOP3.LUT P0, RZ, R0, 0xff, RZ, 0xc0, !PT ;  /* 0x000000ff00ff7812 */ /* 0x000fda000780c0ff */
[----:B------:R-:W-:Y:S05]  /*12a0*/  @!P0 EXIT ;  /* 0x000000000000894d */ /* 0x000fea0003800000 */
[----:B------:R-:W-:Y:S01]  /*12b0*/  ULDC UR4, c[0x0][0x28c] ;  /* 0x0000a30000047ab9 */ /* 0x000fe20000000800 */
[----:B------:R-:W-:Y:S01]  /*12c0*/  UMOV UR36, URZ ;  /* 0x0000003f00247c82 */ /* 0x000fe20008000000 */
[----:B------:R-:W-:Y:S01]  /*12d0*/  UIADD3 UR4, UR4, 0x7f, URZ ;  /* 0x0000007f04047890 */ /* 0x000fe2000fffe03f */
[----:B------:R-:W-:-:S03]  /*12e0*/  UMOV UR37, URZ ;  /* 0x0000003f00257c82 */ /* 0x000fc60008000000 */
[----:B------:R-:W-:-:S04]  /*12f0*/  USHF.R.S32.HI UR5, URZ, 0x1f, UR4 ;  /* 0x0000001f3f057899 */ /* 0x000fc80008011404 */
[----:B------:R-:W-:-:S04]  /*1300*/  ULEA.HI UR5, UR5, UR4, URZ, 0x7 ;  /* 0x0000000405057291 */ /* 0x000fc8000f8f383f */
[----:B------:R-:W-:-:S12]  /*1310*/  USHF.R.S32.HI UR43, URZ, 0x7, UR5 ;  /* 0x000000073f2b7899 */ /* 0x000fd80008011405 */
.L_x_546:
[----:B------:R-:W0:Y:S01]  /*1320*/  S2R R0, SR_TID.X ;  /* 0x0000000000007919 */ /* 0x000e220000002100 */
[----:B-1----:R-:W1:Y:S01]  /*1330*/  S2UR UR7, SR_CgaCtaId ;  /* 0x00000000000779c3 */ /* 0x002e620000008800 */
[----:B------:R-:W-:Y:S02]  /*1340*/  UMOV UR6, 0x400 ;  /* 0x0000040000067882 */ /* 0x000fe40000000000 */
[----:B-1----:R-:W-:Y:S01]  /*1350*/  ULEA UR6, UR7, UR6, 0x18 ;  /* 0x0000000607067291 */ /* 0x002fe2000f8ec03f */
[----:B0-----:R-:W-:-:S04]  /*1360*/  LOP3.LUT R0, R0, 0x80, RZ, 0xc0, !PT ;  /* 0x0000008000007812 */ /* 0x001fc800078ec0ff */
[----:B------:R-:W-:-:S06]  /*1370*/  SHF.R.U32.HI R0, RZ, 0x7, R0 ;  /* 0x00000007ff007819 */ /* 0x000fcc0000011600 */
[----:B------:R-:W0:Y:S02]  /*1380*/  SHFL.IDX PT, R0, R0, RZ, 0x1f ;  /* 0x00001fff00007589 */ /* 0x000e2400000e0000 */
[----:B0-----:R-:W-:-:S13]  /*1390*/  R2UR UR4, R0 ;  /* 0x00000000000472ca */ /* 0x001fda00000e0000 */
[----:B------:R-:W-:-:S04]  /*13a0*/  ULEA.HI UR5, UR4, UR4, URZ, 0x1 ;  /* 0x0000000404057291 */ /* 0x000fc8000f8f083f */
[----:B------:R-:W-:-:S04]  /*13b0*/  ULOP3.LUT UR5, UR5, 0x7fffe, URZ, 0xc0, !UPT ;  /* 0x0007fffe05057892 */ /* 0x000fc8000f8ec03f */
[----:B------:R-:W-:-:S03]  /*13c0*/  UIADD3 UR5, UR4, -UR5, URZ ;  /* 0x8000000504057290 */ /* 0x000fc6000fffe03f */
[----:B------:R-:W-:Y:S01]  /*13d0*/  ULDC UR4, c[0x0][0x28c] ;  /* 0x0000a30000047ab9 */ /* 0x000fe20000000800 */
[----:B------:R-:W-:Y:S01]  /*13e0*/  ULEA UR5, UR5, UR6, 0xd ;  /* 0x0000000605057291 */ /* 0x000fe2000f8e683f */
[----:B------:R-:W-:-:S03]  /*13f0*/  ISETP.LT.AND P0, PT, RZ, UR4, PT ;  /* 0x00000004ff007c0c */ /* 0x000fc6000bf01270 */
[----:B------:R-:W-:-:S04]  /*1400*/  UIADD3 UR5, UR5, 0x100, URZ ;  /* 0x0000010005057890 */ /* 0x000fc8000fffe03f */
[----:B------:R-:W-:-:S04]  /*1410*/  USHF.R.U32.HI UR5, URZ, 0x4, UR5 ;  /* 0x000000043f057899 */ /* 0x000fc80008011605 */
[----:B------:R-:W-:Y:S02]  /*1420*/  ULOP3.LUT UR46, UR5, 0x3fff, URZ, 0xc0, !UPT ;  /* 0x00003fff052e7892 */ /* 0x000fe4000f8ec03f */
[----:B---3--:R-:W-:Y:S10]  /*1430*/  @P0 BRA `(.L_x_17) ;  /* 0x0000000000400947 */ /* 0x008ff40003800000 */
[----:B------:R-:W-:Y:S01]  /*1440*/  MOV R0, 0x0 ;  /* 0x0000000000007802 */ /* 0x000fe20000000f00 */
[----:B------:R-:W-:Y:S01]  /*1450*/  ULDC.64 UR4, c[0x4][0x68] ;  /* 0x01001a0000047ab9 */ /* 0x000fe20000000a00 */
[----:B------:R-:W-:Y:S01]  /*1460*/  ULDC.64 UR6, c[0x4][0x8] ;  /* 0x0100020000067ab9 */ /* 0x000fe20000000a00 */
[----:B---34-:R-:W-:Y:S01]  /*1470*/  IMAD.U32 R4, RZ, RZ, UR4 ;  /* 0x00000004ff047e24 */ /* 0x018fe2000f8e00ff */
[----:B------:R0:W1:Y:S01]  /*1480*/  LDC.64 R14, c[0x4][R0] ;  /* 0x01000000000e7b82 */ /* 0x0000620000000a00 */
[----:B------:R-:W-:Y:S01]  /*1490*/  MOV R5, UR5 ;  /* 0x0000000500057c02 */ /* 0x000fe20008000f00 */
[----:B------:R-:W-:Y:S01]  /*14a0*/  ULDC.64 UR4, c[0x4][0x70] ;  /* 0x01001c0000047ab9 */ /* 0x000fe20000000a00 */
[----:B------:R-:W-:Y:S01]  /*14b0*/  MOV R10, UR6 ;  /* 0x00000006000a7c02 */ /* 0x000fe20008000f00 */
[----:B------:R-:W-:Y:S01]  /*14c0*/  IMAD.U32 R6, RZ, RZ, UR4 ;  /* 0x00000004ff067e24 */ /* 0x000fe2000f8e00ff */
[----:B------:R-:W-:Y:S01]  /*14d0*/  MOV R12, 0x1 ;  /* 0x00000001000c7802 */ /* 0x000fe20000000f00 */
[----:B------:R-:W-:-:S02]  /*14e0*/  IMAD.U32 R7, RZ, RZ, UR5 ;  /* 0x00000005ff077e24 */ /* 0x000fc4000f8e00ff */
[----:B------:R-:W-:Y:S02]  /*14f0*/  IMAD.U32 R11, RZ, RZ, UR7 ;  /* 0x00000007ff0b7e24 */ /* 0x000fe4000f8e00ff */
[----:B------:R-:W-:Y:S02]  /*1500*/  IMAD.MOV.U32 R8, RZ, RZ, 0x1e1 ;  /* 0x000001e1ff087424 */ /* 0x000fe400078e00ff */
[----:B0-----:R-:W-:-:S07]  /*1510*/  IMAD.MOV.U32 R13, RZ, RZ, RZ ;  /* 0x000000ffff0d7224 */ /* 0x001fce00078e00ff */
[----:B------:R-:W-:-:S07]  /*1520*/  LEPC R20, `(.L_x_17) ;  /* 0x000000001014794e */ /* 0x000fce0000000000 */
[----:B-12--5:R-:W-:Y:S05]  /*1530*/  CALL.ABS.NOINC R14 ;  /* 0x000000000e007343 */ /* 0x026fea0003c00000 */
.L_x_17:
[----:B------:R-:W-:-:S06]  /*1540*/  ULOP3.LUT UR4, UR38, 0x1, URZ, 0xfc, !UPT ;  /* 0x0000000126047892 */ /* 0x000fcc000f8efc3f */
[----:B------:R-:W-:-:S05]  /*1550*/  IMAD.U32 R0, RZ, RZ, UR4 ;  /* 0x00000004ff007e24 */ /* 0x000fca000f8e00ff */
[----:B------:R-:W-:-:S13]  /*1560*/  ISETP.NE.AND P0, PT, R0, 0x3, PT ;  /* 0x000000030000780c */ /* 0x000fda0003f05270 */
[----:B------:R-:W-:Y:S05]  /*1570*/  @!P0 BRA `(.L_x_18) ;  /* 0x0000000000048947 */ /* 0x000fea0003800000 */
[----:B------:R-:W-:Y:S01]  /*1580*/  BPT.TRAP 0x1 ;  /* 0x000000040000795c */ /* 0x000fe20000300000 */
.L_x_18:
[----:B------:R-:W0:Y:S01]  /*1590*/  S2UR UR5, SR_CgaCtaId ;  /* 0x00000000000579c3 */ /* 0x000e220000008800 */
[----:B------:R-:W-:Y:S01]  /*15a0*/  UMOV UR4, 0x400 ;  /* 0x0000040000047882 */ /* 0x000fe20000000000 */
[----:B--2---:R-:W-:Y:S01]  /*15b0*/  IMAD.U32 R3, RZ, RZ, UR36 ;  /* 0x00000024ff037e24 */ /* 0x004fe2000f8e00ff */
[----:B---34-:R-:W-:-:S04]  /*15c0*/  MOV R5, UR37 ;  /* 0x0000002500057c02 */ /* 0x018fc80008000f00 */
[----:B------:R-:W-:Y:S01]  /*15d0*/  SHF.L.U32 R3, R3, 0x1f, RZ ;  /* 0x0000001f03037819 */ /* 0x000fe200000006ff */
[----:B0-----:R-:W-:-:S06]  /*15e0*/  ULEA UR4, UR5, UR4, 0x18 ;  /* 0x0000000405047291 */ /* 0x001fcc000f8ec03f */
[----:B------:R-:W-:-:S05]  /*15f0*/  IMAD.U32 R0, RZ, RZ, UR4 ;  /* 0x00000004ff007e24 */ /* 0x000fca000f8e00ff */
[----:B------:R-:W-:-:S04]  /*1600*/  LEA R4, R5, R0, 0x3 ;  /* 0x0000000005047211 */ /* 0x000fc800078e18ff */
[----:B------:R0:W1:Y:S01]  /*1610*/  SYNCS.PHASECHK.TRANS64.TRYWAIT P1, [R4+URZ], R3 ;  /* 0x00000003040075a7 */ /* 0x000062000802017f */
[----:B------:R-:W-:Y:S05]  /*1620*/  @!P0 BRA `(.L_x_19) ;  /* 0x0000000000048947 */ /* 0x000fea0003800000 */
[----:B------:R-:W-:Y:S01]  /*1630*/  BPT.TRAP 0x1 ;  /* 0x000000040000795c */ /* 0x000fe20000300000 */
.L_x_19:
[----:B-1----:R-:W-:Y:S05]  /*1640*/  @P1 BRA `(.L_x_20) ;  /* 0x0000000000081947 */ /* 0x002fea0003800000 */
[----:B------:R-:W1:Y:S02]  /*1650*/  SYNCS.PHASECHK.TRANS64.TRYWAIT P1, [R4+URZ], R3 ;  /* 0x00000003040075a7 */ /* 0x000e64000802017f */
[----:B-1----:R-:W-:Y:S05]  /*1660*/  @!P1 BRA `(.L_x_21) ;  /* 0x0000022800d09947 */ /* 0x002fea0003800000 */
.L_x_20:
[----:B------:R-:W-:-:S04]  /*1670*/  UISETP.LT.AND UP0, UPT, UR43, 0x1, UPT ;  /* 0x000000012b00788c */ /* 0x000fc8000bf01270 */
[----:B------:R-:W-:-:S06]  /*1680*/  USEL UR4, UR43, 0x1, UP0 ;  /* 0x000000012b047887 */ /* 0x000fcc0008000000 */
[----:B01----:R-:W-:Y:S01]  /*1690*/  IMAD.U32 R3, RZ, RZ, UR4 ;  /* 0x00000004ff037e24 */ /* 0x003fe2000f8e00ff */
[----:B------:R-:W-:Y:S05]  /*16a0*/  WARPSYNC.ALL ;  /* 0x0000000000007948 */ /* 0x000fea0003800000 */
[----:B------:R-:W-:-:S04]  /*16b0*/  IADD3 R3, -R3, UR43, RZ ;  /* 0x0000002b03037c10 */ /* 0x000fc8000fffe1ff */
[----:B------:R-:W-:Y:S02]  /*16c0*/  ISETP.GE.AND P1, PT, R3, 0x1, PT ;  /* 0x000000010300780c */ /* 0x000fe40003f26270 */
[----:B------:R-:W-:Y:S01]  /*16d0*/  R2UR UR4, R0 ;  /* 0x00000000000472ca */ /* 0x000fe200000e0000 */
[----:B------:R-:W-:Y:S01]  /*16e0*/  WARPGROUP.ARRIVE ;  /* 0x00000000000079c5 */ /* 0x000fe20000000000 */
[----:B------:R-:W-:Y:S01]  /*16f0*/  UMOV UR9, 0x40000040 ;  /* 0x4000004000097882 */ /* 0x000fe20000000000 */
[----:B------:R-:W-:Y:S01]  /*1700*/  UMOV UR11, 0x40000040 ;  /* 0x40000040000b7882 */ /* 0x000fe20000000000 */
[----:B------:R-:W-:Y:S01]  /*1710*/  STL [R1+0x2c8], R17 ;  /* 0x0002c81101007387 */ /* 0x000fe20000100800 */
[----:B------:R-:W-:Y:S01]  /*1720*/  UMOV UR15, UR11 ;  /* 0x0000000b000f7c82 */ /* 0x000fe20008000000 */
[----:B------:R-:W-:Y:S02]  /*1730*/  UMOV UR13, 0x40000040 ;  /* 0x40000040000d7882 */ /* 0x000fe40000000000 */
[----:B-----5:R-:W-:Y:S04]  /*1740*/  STL [R1+0x2c4], R16 ;  /* 0x0002c41001007387 */ /* 0x020fe80000100800 */
[----:B------:R0:W-:Y:S01]  /*1750*/  STL [R1+0x2c0], R3 ;  /* 0x0002c00301007387 */ /* 0x0001e20000100800 */
[----:B------:R-:W-:-:S03]  /*1760*/  UIADD3 UR4, UR4, 0x30100, URZ ;  /* 0x0003010004047890 */ /* 0x000fc6000fffe03f */
[----:B------:R1:W-:Y:S01]  /*1770*/  STL [R1+0x2bc], R2 ;  /* 0x0002bc0201007387 */ /* 0x0003e20000100800 */
[----:B------:R-:W-:-:S03]  /*1780*/  USHF.R.U32.HI UR4, URZ, 0x4, UR4 ;  /* 0x000000043f047899 */ /* 0x000fc60008011604 */
[----:B------:R2:W-:Y:S01]  /*1790*/  STL [R1+0x2cc], R0 ;  /* 0x0002cc0001007387 */ /* 0x0005e20000100800 */
[----:B------:R-:W-:Y:S02]  /*17a0*/  ULOP3.LUT UR5, UR4, 0x3fff, URZ, 0xc0, !UPT ;  /* 0x00003fff04057892 */ /* 0x000fe4000f8ec03f */
[----:B------:R-:W-:Y:S02]  /*17b0*/  ULOP3.LUT UR4, UR46, 0x10000, URZ, 0xfc, !UPT ;  /* 0x000100002e047892 */ /* 0x000fe4000f8efc3f */
[----:B------:R-:W-:Y:S02]  /*17c0*/  ULOP3.LUT UR5, UR5, 0x10000, URZ, 0xfc, !UPT ;  /* 0x0001000005057892 */ /* 0x000fe4000f8efc3f */
[----:B------:R-:W-:Y:S02]  /*17d0*/  ULEA UR8, UR37, UR4, 0xc ;  /* 0x0000000425087291 */ /* 0x000fe4000f8e603f */
[----:B------:R-:W-:Y:S02]  /*17e0*/  ULEA UR6, UR37, UR5, 0xc ;  /* 0x0000000525067291 */ /* 0x000fe4000f8e603f */
[----:B------:R-:W-:-:S05]  /*17f0*/  UIADD3 UR12, UR8, 0x400, URZ ;  /* 0x00000400080c7890 */ /* 0x000fca000fffe03f */
[----:B------:R-:W-:Y:S02]  /*1800*/  UMOV UR10, UR6 ;  /* 0x00000006000a7c82 */ /* 0x000fe40008000000 */
[----:B------:R-:W-:Y:S01]  /*1810*/  HGMMA.64x256x16.F32 R24, gdesc[UR8], RZ, !UPT, gsb0 ;  /* 0x03e00000081879f0 */ /* 0x000fe2000c0008ff */
[----:B------:R-:W-:Y:S02]  /*1820*/  UMOV UR14, UR10 ;  /* 0x0000000a000e7c82 */ /* 0x000fe40008000000 */
[----:B------:R-:W-:Y:S02]  /*1830*/  WARPGROUP.DEPBAR.LE gsb0, 0x0 ;  /* 0x00008000000079c5 */ /* 0x000fe40000010000 */
[----:B------:R-:W-:Y:S01]  /*1840*/  STL.64 [R1], R24 ;  /* 0x0000001801007387 */ /* 0x000fe20000100a00 */
[----:B------:R-:W-:Y:S01]  /*1850*/  IMAD.MOV.U32 R235, RZ, RZ, R46 ;  /* 0x000000ffffeb7224 */ /* 0x000fe200078e002e */
[----:B------:R-:W-:Y:S01]  /*1860*/  MOV R234, R47 ;  /* 0x0000002f00ea7202 */ /* 0x000fe20000000f00 */
[----:B------:R-:W-:Y:S01]  /*1870*/  IMAD.MOV.U32 R233, RZ, RZ, R48 ;  /* 0x000000ffffe97224 */ /* 0x000fe200078e0030 */
[----:B------:R-:W-:Y:S01]  /*1880*/  STL.64 [R1+0x8], R26 ;  /* 0x0000081a01007387 */ /* 0x000fe20000100a00 */
        /* <DEDUP_REMOVED lines=83> */
[----:B0-----:R-:W-:Y:S01]  /*1dc0*/  MOV R3, R149 ;  /* 0x0000009500037202 */ /* 0x001fe20000000f00 */
[----:B------:R-:W-:Y:S01]  /*1dd0*/  IMAD.MOV.U32 R196, RZ, RZ, R112 ;  /* 0x000000ffffc47224 */ /* 0x000fe200078e0070 */
[----:B------:R0:W-:Y:S01]  /*1de0*/  STL.64 [R1+0x50], R44 ;  /* 0x0000502c01007387 */ /* 0x0001e20000100a00 */
[----:B------:R-:W-:-:S02]  /*1df0*/  IMAD.MOV.U32 R198, RZ, RZ, R114 ;  /* 0x000000ffffc67224 */ /* 0x000fc400078e0072 */
[----:B------:R-:W-:Y:S01]  /*1e00*/  IMAD.MOV.U32 R199, RZ, RZ, R115 ;  /* 0x000000ffffc77224 */ /* 0x000fe200078e0073 */
[----:B------:R-:W-:Y:S01]  /*1e10*/  STL [R1+0xaf0], R152 ;  /* 0x000af09801007387 */ /* 0x000fe20000100800 */
[----:B------:R-:W-:Y:S02]  /*1e20*/  IMAD.MOV.U32 R201, RZ, RZ, R117 ;  /* 0x000000ffffc97224 */ /* 0x000fe400078e0075 */
[----:B------:R-:W-:Y:S02]  /*1e30*/  IMAD.MOV.U32 R202, RZ, RZ, R118 ;  /* 0x000000ffffca7224 */ /* 0x000fe400078e0076 */
[----:B------:R-:W-:Y:S02]  /*1e40*/  IMAD.MOV.U32 R204, RZ, RZ, R120 ;  /* 0x000000ffffcc7224 */ /* 0x000fe400078e0078 */
[----:B------:R-:W-:Y:S02]  /*1e50*/  IMAD.MOV.U32 R205, RZ, RZ, R121 ;  /* 0x000000ffffcd7224 */ /* 0x000fe400078e0079 */
[----:B------:R-:W-:-:S02]  /*1e60*/  IMAD.MOV.U32 R207, RZ, RZ, R123 ;  /* 0x000000ffffcf7224 */ /* 0x000fc400078e007b */
[----:B------:R-:W-:Y:S02]  /*1e70*/  IMAD.MOV.U32 R208, RZ, RZ, R124 ;  /* 0x000000ffffd07224 */ /* 0x000fe400078e007c */
        /* <DEDUP_REMOVED lines=16> */
[----:B-1----:R-:W-:-:S02]  /*1f80*/  IMAD.MOV.U32 R2, RZ, RZ, R150 ;  /* 0x000000ffff027224 */ /* 0x002fc400078e0096 */
[----:B--2---:R-:W-:Y:S02]  /*1f90*/  IMAD.MOV.U32 R0, RZ, RZ, R151 ;  /* 0x000000ffff007224 */ /* 0x004fe400078e0097 */
[----:B0-----:R-:W-:-:S06]  /*1fa0*/  WARPGROUP.ARRIVE ;  /* 0x00000000000079c5 */ /* 0x001fcc0000000000 */
[----:B------:R-:W-:Y:S03]  /*1fb0*/  HGMMA.64x256x16.F32 R24, gdesc[UR12], RZ, !UPT, gsb0 ;  /* 0x03e000000c1879f0 */ /* 0x000fe6000c0008ff */
[----:B------:R-:W-:Y:S02]  /*1fc0*/  WARPGROUP.DEPBAR.LE gsb0, 0x0 ;  /* 0x00008000000079c5 */ /* 0x000fe40000010000 */
[----:B------:R-:W-:Y:S04]  /*1fd0*/  STL.64 [R1+0xae8], R150 ;  /* 0x000ae89601007387 */ /* 0x000fe80000100a00 */
        /* <DEDUP_REMOVED lines=20> */
[----:B------:R0:W-:Y:S04]  /*2120*/  STL.64 [R1+0xa40], R108 ;  /* 0x000a406c01007387 */ /* 0x0001e80000100a00 */
[----:B0-----:R-:W2:Y:S04]  /*2130*/  LDL.LU R108, [R1] ;  /* 0x00000000016c7983 */ /* 0x001ea80000300800 */
[----:B------:R-:W2:Y:S04]  /*2140*/  LDL.LU R109, [R1+0x4] ;  /* 0x00000400016d7983 */ /* 0x000ea80000300800 */
        /* <DEDUP_REMOVED lines=19> */
[----:B------:R-:W2:Y:S01]  /*2280*/  LDL.LU R129, [R1+0x54] ;  /* 0x0000540001817983 */ /* 0x000ea20000300800 */
        /* <DEDUP_REMOVED lines=32> */
[----:B------:R-:W-:Y:S01]  /*2490*/  UIADD3 UR12, UR8, 0x2, URZ ;  /* 0x00000002080c7890 */ /* 0x000fe2000fffe03f */
[----:B------:R-:W-:Y:S01]  /*24a0*/  IMAD.MOV.U32 R215, RZ, RZ, R21 ;  /* 0x000000ffffd77224 */ /* 0x000fe200078e0015 */
[----:B------:R-:W-:Y:S01]  /*24b0*/  UIADD3 UR14, UR6, 0x2, URZ ;  /* 0x00000002060e7890 */ /* 0x000fe2000fffe03f */
[----:B------:R-:W-:Y:S01]  /*24c0*/  IMAD.MOV.U32 R216, RZ, RZ, R20 ;  /* 0x000000ffffd87224 */ /* 0x000fe200078e0014 */
[----:B------:R-:W-:Y:S01]  /*24d0*/  UMOV UR13, 0x40000040 ;  /* 0x40000040000d7882 */ /* 0x000fe20000000000 */
[----:B------:R-:W-:Y:S01]  /*24e0*/  IMAD.MOV.U32 R218, RZ, RZ, R18 ;  /* 0x000000ffffda7224 */ /* 0x000fe200078e0012 */
[----:B------:R-:W-:Y:S01]  /*24f0*/  UMOV UR15, 0x40000040 ;  /* 0x40000040000f7882 */ /* 0x000fe20000000000 */
        /* <DEDUP_REMOVED lines=10> */
[----:B------:R-:W-:-:S06]  /*25a0*/  IMAD.MOV.U32 R234, RZ, RZ, R2 ;  /* 0x000000ffffea7224 */ /* 0x000fcc00078e0002 */
[----:B--2---:R-:W-:-:S06]  /*25b0*/  WARPGROUP.ARRIVE ;  /* 0x00000000000079c5 */ /* 0x004fcc0000000000 */
[----:B------:R-:W-:Y:S03]  /*25c0*/  HGMMA.64x256x16.F32 R108, gdesc[UR12], R108, gsb0 ;  /* 0x03e000000c6c79f0 */ /* 0x000fe6000800086c */
[----:B------:R-:W-:Y:S02]  /*25d0*/  WARPGROUP.DEPBAR.LE gsb0, 0x0 ;  /* 0x00008000000079c5 */ /* 0x000fe40000010000 */
[----:B------:R-:W-:Y:S04]  /*25e0*/  STL.64 [R1], R108 ;  /* 0x0000006c01007387 */ /* 0x000fe80000100a00 */
        /* <DEDUP_REMOVED lines=63> */
[----:B0-----:R-:W2:Y:S04]  /*29e0*/  LDL.LU R152, [R1+0xaf0] ;  /* 0x000af00001987983 */ /* 0x001ea80000300800 */
[----:B------:R-:W3:Y:S04]  /*29f0*/  LDL.LU.64 R150, [R1+0xae8] ;  /* 0x000ae80001967983 */ /* 0x000ee80000300a00 */
        /* <DEDUP_REMOVED lines=20> */
[----:B------:R-:W3:Y:S01]  /*2b40*/  LDL.LU.64 R108, [R1+0xa40] ;  /* 0x000a4000016c7983 */ /* 0x000ee20000300a00 */
[----:B------:R-:W-:Y:S01]  /*2b50*/  UIADD3 UR12, UR8, 0x402, URZ ;  /* 0x00000402080c7890 */ /* 0x000fe2000fffe03f */
[----:B------:R-:W-:Y:S01]  /*2b60*/  UMOV UR13, 0x40000040 ;  /* 0x40000040000d7882 */ /* 0x000fe20000000000 */
[----:B---3--:R-:W-:-:S07]  /*2b70*/  WARPGROUP.ARRIVE ;  /* 0x00000000000079c5 */ /* 0x008fce0000000000 */
[----:B------:R-:W-:Y:S03]  /*2b80*/  HGMMA.64x256x16.F32 R24, gdesc[UR12], R24, gsb0 ;  /* 0x03e000000c1879f0 */ /* 0x000fe60008000818 */
        /* <DEDUP_REMOVED lines=65> */
[----:B0-----:R-:W3:Y:S04]  /*2fa0*/  LDL.LU.64 R24, [R1] ;  /* 0x0000000001187983 */ /* 0x001ee80000300a00 */
        /* <DEDUP_REMOVED lines=63> */
[----:B------:R-:W-:-:S02]  /*33a0*/  UIADD3 UR12, UR8, 0x4, URZ ;  /* 0x00000004080c7890 */ /* 0x000fc4000fffe03f */
[----:B------:R-:W-:Y:S01]  /*33b0*/  UIADD3 UR14, UR6, 0x4, URZ ;  /* 0x00000004060e7890 */ /* 0x000fe2000fffe03f */
[----:B------:R-:W-:Y:S01]  /*33c0*/  UMOV UR13, 0x40000040 ;  /* 0x40000040000d7882 */ /* 0x000fe20000000000 */
[----:B------:R-:W-:Y:S01]  /*33d0*/  UMOV UR15, 0x40000040 ;  /* 0x40000040000f7882 */ /* 0x000fe20000000000 */
[----:B---3--:R-:W-:-:S06]  /*33e0*/  WARPGROUP.ARRIVE ;  /* 0x00000000000079c5 */ /* 0x008fcc0000000000 */
[----:B------:R-:W-:Y:S03]  /*33f0*/  HGMMA.64x256x16.F32 R24, gdesc[UR12], R24, gsb0 ;  /* 0x03e000000c1879f0 */ /* 0x000fe60008000818 */
[----:B------:R-:W-:Y:S02]  /*3400*/  WARPGROUP.DEPBAR.LE gsb0, 0x0 ;  /* 0x00008000000079c5 */ /* 0x000fe40000010000 */
[----:B------:R-:W-:Y:S01]  /*3410*/  STL.64 [R1], R24 ;  /* 0x0000001801007387 */ /* 0x000fe20000100a00 */
[----:B------:R-:W-:Y:S01]  /*3420*/  MOV R2, R150 ;  /* 0x0000009600027202 */ /* 0x000fe20000000f00 */
[----:B------:R-:W-:Y:S01]  /*3430*/  IMAD.MOV.U32 R0, RZ, RZ, R151 ;  /* 0x000000ffff007224 */ /* 0x000fe200078e0097 */
[----:B------:R-:W-:Y:S01]  /*3440*/  MOV R5, R147 ;  /* 0x0000009300057202 */ /* 0x000fe20000000f00 */
        /* <DEDUP_REMOVED lines=36> */
[----:B------:R0:W-:Y:S01]  /*3690*/  STL.64 [R1+0x50], R44 ;  /* 0x0000502c01007387 */ /* 0x0001e20000100a00 */
[----:B------:R-:W-:Y:S01]  /*36a0*/  IMAD.MOV.U32 R206, RZ, RZ, R122 ;  /* 0x000000ffffce7224 */ /* 0x000fe200078e007a */
[----:B------:R-:W-:Y:S01]  /*36b0*/  MOV R201, R117 ;  /* 0x0000007500c97202 */ /* 0x000fe20000000f00 */
[----:B------:R-:W-:Y:S01]  /*36c0*/  IMAD.MOV.U32 R205, RZ, RZ, R121 ;  /* 0x000000ffffcd7224 */ /* 0x000fe200078e0079 */
[----:B------:R-:W3:Y:S01]  /*36d0*/  LDL.LU.64 R150, [R1+0xa38] ;  /* 0x000a380001967983 */ /* 0x000ee20000300a00 */
        /* <DEDUP_REMOVED lines=92> */
[----:B------:R-:W-:-:S02]  /*3ca0*/  IMAD.MOV.U32 R231, RZ, RZ, R50 ;  /* 0x000000ffffe77224 */ /* 0x000fc400078e0032 */
[----:B------:R-:W-:Y:S01]  /*3cb0*/  IMAD.MOV.U32 R232, RZ, RZ, R49 ;  /* 0x000000ffffe87224 */ /* 0x000fe200078e0031 */
[----:B------:R-:W3:Y:S01]  /*3cc0*/  LDL.LU.64 R102, [R1+0x978] ;  /* 0x0009780001667983 */ /* 0x000ee20000300a00 */
[----:B------:R-:W-:Y:S02]  /*3cd0*/  IMAD.MOV.U32 R235, RZ, RZ, R46 ;  /* 0x000000ffffeb7224 */ /* 0x000fe400078e002e */
[----:B------:R-:W-:Y:S01]  /*3ce0*/  IMAD.MOV.U32 R234, RZ, RZ, R47 ;  /* 0x000000ffffea7224 */ /* 0x000fe200078e002f */
        /* <DEDUP_REMOVED lines=28> */
[----:B0-----:R-:W3:Y:S04]  /*3eb0*/  LDL.LU.64 R44, [R1+0x890] ;  /* 0x00089000012c7983 */ /* 0x001ee80000300a00 */
        /* <DEDUP_REMOVED lines=11> */
[----:B------:R-:W-:-:S02]  /*3f70*/  UMOV UR13, 0x40000040 ;  /* 0x40000040000d7882 */ /* 0x000fc40000000000 */
[----:B--2---:R-:W-:Y:S01]  /*3f80*/  STL [R1+0x838], R152 ;  /* 0x0008389801007387 */ /* 0x004fe20000100800 */
[----:B---3--:R-:W-:-:S06]  /*3f90*/  WARPGROUP.ARRIVE ;  /* 0x00000000000079c5 */ /* 0x008fcc0000000000 */
        /* <DEDUP_REMOVED lines=91> */
[----:B------:R-:W-:Y:S01]  /*4550*/  IMAD.MOV.U32 R235, RZ, RZ, R0 ;  /* 0x000000ffffeb7224 */ /* 0x000fe200078e0000 */
[----:B------:R-:W-:Y:S02]  /*4560*/  UIADD3 UR12, UR8, 0x6, URZ ;  /* 0x00000006080c7890 */ /* 0x000fe4000fffe03f */
[----:B------:R-:W-:Y:S01]  /*4570*/  UIADD3 UR14, UR6, 0x6, URZ ;  /* 0x00000006060e7890 */ /* 0x000fe2000fffe03f */
[----:B------:R-:W-:Y:S01]  /*4580*/  UMOV UR13, 0x40000040 ;  /* 0x40000040000d7882 */ /* 0x000fe20000000000 */
[----:B------:R-:W-:Y:S01]  /*4590*/  UMOV UR15, 0x40000040 ;  /* 0x40000040000f7882 */ /* 0x000fe20000000000 */
        /* <DEDUP_REMOVED lines=236> */
[----:B------:R-:W-:Y:S01]  /*5460*/  STL.64 [R1+0x30], R36 ;  /* 0x0000302401007387 */ /* 0x000fe20000100a00 */
[----:B------:R-:W-:-:S03]  /*5470*/  IMAD.MOV.U32 R2, RZ, RZ, R150 ;  /* 0x000000ffff027224 */ /* 0x000fc600078e0096 */
[----:B------:R-:W-:Y:S01]  /*5480*/  STL.64 [R1+0x38], R38 ;  /* 0x0000382601007387 */ /* 0x000fe20000100a00 */
[----:B------:R-:W-:-:S03]  /*5490*/  MOV R0, R151 ;  /* 0x0000009700007202 */ /* 0x000fc60000000f00 */
[----:B------:R-:W-:Y:S01]  /*54a0*/  STL.64 [R1+0x40], R40 ;  /* 0x0000402801007387 */ /* 0x000fe20000100a00 */
[----:B------:R-:W-:Y:S01]  /*54b0*/  MOV R4, R148 ;  /* 0x0000009400047202 */ /* 0x000fe20000000f00 */
[----:B------:R-:W-:Y:S02]  /*54c0*/  IMAD.MOV.U32 R3, RZ, RZ, R149 ;  /* 0x000000ffff037224 */ /* 0x000fe400078e0095 */
[----:B------:R-:W-:Y:S01]  /*54d0*/  STL.64 [R1+0x48], R42 ;  /* 0x0000482a01007387 */ /* 0x000fe20000100a00 */
[----:B------:R-:W-:-:S03]  /*54e0*/  IMAD.MOV.U32 R6, RZ, RZ, R146 ;  /* 0x000000ffff067224 */ /* 0x000fc600078e0092 */
[----:B------:R0:W-:Y:S01]  /*54f0*/  STL.64 [R1+0x50], R44 ;  /* 0x0000502c01007387 */ /* 0x0001e20000100a00 */
[----:B------:R-:W-:Y:S01]  /*5500*/  IMAD.MOV.U32 R5, RZ, RZ, R147 ;  /* 0x000000ffff057224 */ /* 0x000fe200078e0093 */
[----:B------:R-:W-:Y:S02]  /*5510*/  MOV R7, R145 ;  /* 0x0000009100077202 */ /* 0x000fe40000000f00 */
[----:B------:R-:W3:Y:S01]  /*5520*/  LDL.LU.64 R150, [R1+0x780] ;  /* 0x0007800001967983 */ /* 0x000ee20000300a00 */
[----:B------:R-:W-:Y:S01]  /*5530*/  IMAD.MOV.U32 R8, RZ, RZ, R144 ;  /* 0x000000ffff087224 */ /* 0x000fe200078e0090 */
[----:B------:R-:W-:Y:S02]  /*5540*/  MOV R10, R142 ;  /* 0x0000008e000a7202 */ /* 0x000fe40000000f00 */
[----:B------:R-:W3:Y:S01]  /*5550*/  LDL.LU.64 R148, [R1+0x778] ;  /* 0x0007780001947983 */ /* 0x000ee20000300a00 */
[----:B------:R-:W-:-:S03]  /*5560*/  IMAD.MOV.U32 R9, RZ, RZ, R143 ;  /* 0x000000ffff097224 */ /* 0x000fc600078e008f */
[----:B------:R-:W3:Y:S01]  /*5570*/  LDL.LU.64 R146, [R1+0x770] ;  /* 0x0007700001927983 */ /* 0x000ee20000300a00 */
[----:B------:R-:W-:Y:S01]  /*5580*/  IMAD.MOV.U32 R12, RZ, RZ, R140 ;  /* 0x000000ffff0c7224 */ /* 0x000fe200078e008c */
[----:B------:R-:W-:Y:S01]  /*5590*/  MOV R13, R139 ;  /* 0x0000008b000d7202 */ /* 0x000fe20000000f00 */
[----:B------:R-:W-:Y:S01]  /*55a0*/  IMAD.MOV.U32 R11, RZ, RZ, R141 ;  /* 0x000000ffff0b7224 */ /* 0x000fe200078e008d */
        /* <DEDUP_REMOVED lines=233> */
[----:B------:R-:W-:Y:S01]  /*6440*/  IMAD.MOV.U32 R152, RZ, RZ, R213 ;  /* 0x000000ffff987224 */ /* 0x000fe200078e00d5 */
[----:B------:R-:W-:Y:S01]  /*6450*/  MOV R213, R23 ;  /* 0x0000001700d57202 */ /* 0x000fe20000000f00 */
        /* <DEDUP_REMOVED lines=258> */
[----:B------:R-:W-:-:S03]  /*7480*/  IMAD.MOV.U32 R4, RZ, RZ, R151 ;  /* 0x000000ffff047224 */ /* 0x000fc600078e0097 */
[----:B------:R-:W-:Y:S01]  /*7490*/  STL.64 [R1+0x40], R40 ;  /* 0x0000402801007387 */ /* 0x000fe20000100a00 */
[----:B------:R-:W-:Y:S01]  /*74a0*/  IMAD.MOV.U32 R7, RZ, RZ, R148 ;  /* 0x000000ffff077224 */ /* 0x000fe200078e0094 */
[----:B------:R-:W-:Y:S02]  /*74b0*/  MOV R6, R149 ;  /* 0x0000009500067202 */ /* 0x000fe40000000f00 */
[----:B------:R-:W-:Y:S01]  /*74c0*/  STL.64 [R1+0x48], R42 ;  /* 0x0000482a01007387 */ /* 0x000fe20000100a00 */
[----:B------:R-:W-:Y:S01]  /*74d0*/  MOV R9, R146 ;  /* 0x0000009200097202 */ /* 0x000fe20000000f00 */
[----:B------:R-:W-:Y:S02]  /*74e0*/  IMAD.MOV.U32 R8, RZ, RZ, R147 ;  /* 0x000000ffff087224 */ /* 0x000fe400078e0093 */
[----:B------:R0:W-:Y:S01]  /*74f0*/  STL.64 [R1+0x50], R44 ;  /* 0x0000502c01007387 */ /* 0x0001e20000100a00 */
[----:B------:R-:W-:-:S03]  /*7500*/  IMAD.MOV.U32 R11, RZ, RZ, R144 ;  /* 0x000000ffff0b7224 */ /* 0x000fc600078e0090 */
[----:B------:R-:W3:Y:S01]  /*7510*/  LDL.LU.64 R150, [R1+0x4c8] ;  /* 0x0004c80001967983 */ /* 0x000ee20000300a00 */
        /* <DEDUP_REMOVED lines=248> */
[----:B------:R-:W-:Y:S01]  /*84a0*/  IMAD.MOV.U32 R223, RZ, RZ, R18 ;  /* 0x000000ffffdf7224 */ /* 0x000fe200078e0012 */
[----:B------:R0:W5:Y:S01]  /*84b0*/  LDL.LU R0, [R1+0x2cc] ;  /* 0x0002cc0001007983 */ /* 0x0001620000300800 */
[----:B------:R-:W-:-:S02]  /*84c0*/  IMAD.MOV.U32 R224, RZ, RZ, R15 ;  /* 0x000000ffffe07224 */ /* 0x000fc400078e000f */
[----:B------:R-:W-:Y:S01]  /*84d0*/  IMAD.MOV.U32 R226, RZ, RZ, R13 ;  /* 0x000000ffffe27224 */ /* 0x000fe200078e000d */
[----:B------:R0:W5:Y:S01]  /*84e0*/  LDL.LU R17, [R1+0x2c8] ;  /* 0x0002c80001117983 */ /* 0x0001620000300800 */
[----:B------:R-:W-:Y:S02]  /*84f0*/  IMAD.MOV.U32 R227, RZ, RZ, R12 ;  /* 0x000000ffffe37224 */ /* 0x000fe400078e000c */
[----:B------:R-:W-:Y:S01]  /*8500*/  IMAD.MOV.U32 R229, RZ, RZ, R10 ;  /* 0x000000ffffe57224 */ /* 0x000fe200078e000a */
[----:B------:R0:W5:Y:S01]  /*8510*/  LDL.LU R16, [R1+0x2c4] ;  /* 0x0002c40001107983 */ /* 0x0001620000300800 */
[----:B------:R-:W-:Y:S02]  /*8520*/  IMAD.MOV.U32 R230, RZ, RZ, R9 ;  /* 0x000000ffffe67224 */ /* 0x000fe400078e0009 */
[----:B------:R-:W-:Y:S01]  /*8530*/  IMAD.MOV.U32 R232, RZ, RZ, R7 ;  /* 0x000000ffffe87224 */ /* 0x000fe200078e0007 */
[----:B------:R0:W5:Y:S01]  /*8540*/  LDL.LU R3, [R1+0x2c0] ;  /* 0x0002c00001037983 */ /* 0x0001620000300800 */
[----:B------:R-:W-:-:S02]  /*8550*/  IMAD.MOV.U32 R233, RZ, RZ, R6 ;  /* 0x000000ffffe97224 */ /* 0x000fc400078e0006 */
[----:B------:R-:W-:Y:S01]  /*8560*/  IMAD.MOV.U32 R235, RZ, RZ, R4 ;  /* 0x000000ffffeb7224 */ /* 0x000fe200078e0004 */
[----:B------:R0:W5:Y:S05]  /*8570*/  LDL.LU R2, [R1+0x2bc] ;  /* 0x0002bc0001027983 */ /* 0x00016a0000300800 */
        /* <DEDUP_REMOVED lines=67> */
[----:B-1----:R0:W5:Y:S04]  /*89b0*/  LDL.LU R152, [R1+0x2b8] ;  /* 0x0002b80001987983 */ /* 0x0021680000300800 */
[----:B------:R-:W2:Y:S04]  /*89c0*/  LDL.LU.64 R150, [R1+0x2b0] ;  /* 0x0002b00001967983 */ /* 0x000ea80000300a00 */
        /* <DEDUP_REMOVED lines=20> */
[----:B------:R-:W2:Y:S01]  /*8b10*/  LDL.LU.64 R108, [R1+0x208] ;  /* 0x00020800016c7983 */ /* 0x000ea20000300a00 */
[----:B------:R-:W-:Y:S01]  /*8b20*/  UIADD3 UR12, UR8, 0xc06, URZ ;  /* 0x00000c06080c7890 */ /* 0x000fe2000fffe03f */
[----:B------:R-:W-:Y:S01]  /*8b30*/  UMOV UR13, 0x40000040 ;  /* 0x40000040000d7882 */ /* 0x000fe20000000000 */
[----:B--2---:R-:W-:-:S07]  /*8b40*/  WARPGROUP.ARRIVE ;  /* 0x00000000000079c5 */ /* 0x004fce0000000000 */
[----:B------:R-:W-:Y:S03]  /*8b50*/  HGMMA.64x256x16.F32 R24, gdesc[UR12], R24, gsb0 ;  /* 0x03e000000c1879f0 */ /* 0x000fe60008000818 */
[----:B------:R-:W-:Y:S02]  /*8b60*/  WARPGROUP.DEPBAR.LE gsb0, 0x0 ;  /* 0x00008000000079c5 */ /* 0x000fe40000010000 */
[----:B0-----:R-:W-:Y:S05]  /*8b70*/  @!P1 BRA `(.L_x_22) ;  /* 0x0000008000c89947 */ /* 0x001fea0003800000 */
[----:B------:R-:W-:Y:S01]  /*8b80*/  UIADD3 UR6, UR37, 0x1, URZ ;  /* 0x0000000125067890 */ /* 0x000fe2000fffe03f */
[----:B-----5:R-:W-:Y:S01]  /*8b90*/  R2UR UR9, R3 ;  /* 0x00000000030972ca */ /* 0x020fe200000e0000 */
[----:B------:R-:W-:Y:S02]  /*8ba0*/  UMOV UR8, UR37 ;  /* 0x0000002500087c82 */ /* 0x000fe40008000000 */
[----:B------:R-:W-:-:S04]  /*8bb0*/  UISETP.NE.AND UP0, UPT, UR6, 0x3, UPT ;  /* 0x000000030600788c */ /* 0x000fc8000bf05270 */
[----:B------:R-:W-:Y:S02]  /*8bc0*/  USEL UR7, URZ, 0x1, UP0 ;  /* 0x000000013f077887 */ /* 0x000fe40008000000 */
[----:B------:R-:W-:Y:S02]  /*8bd0*/  USEL UR6, UR6, URZ, UP0 ;  /* 0x0000003f06067287 */ /* 0x000fe40008000000 */
[----:B------:R-:W-:-:S12]  /*8be0*/  ULOP3.LUT UR7, UR36, UR7, URZ, 0x3c, !UPT ;  /* 0x0000000724077292 */ /* 0x000fd8000f8e3c3f */
.L_x_29:
[----:B------:R-:W-:Y:S05]  /*8bf0*/  @!P0 BRA `(.L_x_23) ;  /* 0x0000000000048947 */ /* 0x000fea0003800000 */
[----:B------:R-:W-:Y:S01]  /*8c00*/  BPT.TRAP 0x1 ;  /* 0x000000040000795c */ /* 0x000fe20000300000 */
.L_x_23:
[----:B------:R-:W0:Y:S01]  /*8c10*/  S2UR UR11, SR_CgaCtaId ;  /* 0x00000000000b79c3 */ /* 0x000e220000008800 */
[----:B------:R-:W-:Y:S01]  /*8c20*/  UMOV UR10, 0x400 ;  /* 0x00000400000a7882 */ /* 0x000fe20000000000 */
[----:B------:R-:W-:Y:S01]  /*8c30*/  IMAD.U32 R3, RZ, RZ, UR6 ;  /* 0x00000006ff037e24 */ /* 0x000fe2000f8e00ff */
[----:B------:R-:W-:-:S04]  /*8c40*/  MOV R4, UR7 ;  /* 0x0000000700047c02 */ /* 0x000fc80008000f00 */
[----:B------:R-:W-:Y:S01]  /*8c50*/  SHF.L.U32 R4, R4, 0x1f, RZ ;  /* 0x0000001f04047819 */ /* 0x000fe200000006ff */
[----:B0-----:R-:W-:-:S06]  /*8c60*/  ULEA UR10, UR11, UR10, 0x18 ;  /* 0x0000000a0b0a7291 */ /* 0x001fcc000f8ec03f */
[----:B------:R-:W-:-:S04]  /*8c70*/  IMAD.U32 R0, RZ, RZ, UR10 ;  /* 0x0000000aff007e24 */ /* 0x000fc8000f8e00ff */
[----:B------:R-:W-:-:S04]  /*8c80*/  IMAD R3, R3, 0x8, R0 ;  /* 0x0000000803037824 */ /* 0x000fc800078e0200 */
[----:B------:R0:W1:Y:S01]  /*8c90*/  SYNCS.PHASECHK.TRANS64.TRYWAIT P1, [R3+URZ], R4 ;  /* 0x00000004030075a7 */ /* 0x000062000802017f */
[----:B------:R-:W-:Y:S05]  /*8ca0*/  @!P0 BRA `(.L_x_24) ;  /* 0x0000000000048947 */ /* 0x000fea0003800000 */
[----:B------:R-:W-:Y:S01]  /*8cb0*/  BPT.TRAP 0x1 ;  /* 0x000000040000795c */ /* 0x000fe20000300000 */
.L_x_24:
[----:B-1----:R-:W-:Y:S05]  /*8cc0*/  @P1 BRA `(.L_x_25) ;  /* 0x0000000000081947 */ /* 0x002fea0003800000 */
[----:B------:R-:W1:Y:S02]  /*8cd0*/  SYNCS.PHASECHK.TRANS64.TRYWAIT P1, [R3+URZ], R4 ;  /* 0x00000004030075a7 */ /* 0x000e64000802017f */
[----:B-1----:R-:W-:Y:S05]  /*8ce0*/  @!P1 BRA `(.L_x_26) ;  /* 0x000001b400449947 */ /* 0x002fea0003800000 */
.L_x_25:
        /* <DEDUP_REMOVED lines=64> */
[----:B--2---:R-:W2:Y:S04]  /*90f0*/  LDL.LU.64 R24, [R1] ;  /* 0x0000000001187983 */ /* 0x004ea80000300a00 */
        /* <DEDUP_REMOVED lines=63> */
[----:B------:R-:W-:-:S02]  /*94f0*/  ULEA UR10, UR6, UR4, 0xc ;  /* 0x00000004060a7291 */ /* 0x000fc4000f8e603f */
[----:B------:R-:W-:Y:S01]  /*9500*/  ULEA UR11, UR6, UR5, 0xc ;  /* 0x00000005060b7291 */ /* 0x000fe2000f8e603f */
[----:B------:R-:W-:Y:S01]  /*9510*/  STL [R1+0x2c8], R17 ;  /* 0x0002c81101007387 */ /* 0x000fe20000100800 */
[----:B------:R-:W-:Y:S01]  /*9520*/  UMOV UR13, 0x40000040 ;  /* 0x40000040000d7882 */ /* 0x000fe20000000000 */
[----:B------:R-:W-:Y:S02]  /*9530*/  UMOV UR15, 0x40000040 ;  /* 0x40000040000f7882 */ /* 0x000fe40000000000 */
[----:B------:R-:W-:Y:S01]  /*9540*/  UMOV UR12, UR10 ;  /* 0x0000000a000c7c82 */ /* 0x000fe20008000000 */
[----:B------:R-:W-:Y:S01]  /*9550*/  STL [R1+0x2c4], R16 ;  /* 0x0002c41001007387 */ /* 0x000fe20000100800 */
[----:B------:R-:W-:-:S03]  /*9560*/  UMOV UR14, UR11 ;  /* 0x0000000b000e7c82 */ /* 0x000fc60008000000 */
[----:B------:R3:W-:Y:S04]  /*9570*/  STL [R1+0x2c0], R2 ;  /* 0x0002c00201007387 */ /* 0x0007e80000100800 */
[----:B------:R4:W-:Y:S01]  /*9580*/  STL [R1+0x2bc], R0 ;  /* 0x0002bc0001007387 */ /* 0x0009e20000100800 */
[----:B--2---:R-:W-:-:S06]  /*9590*/  WARPGROUP.ARRIVE ;  /* 0x00000000000079c5 */ /* 0x004fcc0000000000 */
[----:B------:R-:W-:Y:S03]  /*95a0*/  HGMMA.64x256x16.F32 R24, gdesc[UR12], R24, gsb0 ;  /* 0x03e000000c1879f0 */ /* 0x000fe60008000818 */
[----:B------:R-:W-:Y:S02]  /*95b0*/  WARPGROUP.DEPBAR.LE gsb0, 0x0 ;  /* 0x00008000000079c5 */ /* 0x000fe40000010000 */
[----:B------:R-:W-:Y:S01]  /*95c0*/  STL.64 [R1], R24 ;  /* 0x0000001801007387 */ /* 0x000fe20000100a00 */
[----:B---3--:R-:W-:Y:S01]  /*95d0*/  IMAD.MOV.U32 R2, RZ, RZ, R150 ;  /* 0x000000ffff027224 */ /* 0x008fe200078e0096 */
[----:B----4-:R-:W-:Y:S01]  /*95e0*/  MOV R0, R151 ;  /* 0x0000009700007202 */ /* 0x010fe20000000f00 */
[----:B01----:R-:W-:Y:S01]  /*95f0*/  IMAD.MOV.U32 R3, RZ, RZ, R149 ;  /* 0x000000ffff037224 */ /* 0x003fe200078e0095 */
[----:B------:R-:W-:Y:S01]  /*9600*/  STL.64 [R1+0x8], R26 ;  /* 0x0000081a01007387 */ /* 0x000fe20000100a00 */
        /* <DEDUP_REMOVED lines=39> */
[----:B------:R-:W2:Y:S01]  /*9880*/  LDL.LU.64 R150, [R1+0xcf0] ;  /* 0x000cf00001967983 */ /* 0x000ea20000300a00 */
        /* <DEDUP_REMOVED lines=96> */
[----:B------:R-:W-:-:S03]  /*9e90*/  IMAD.MOV.U32 R234, RZ, RZ, R47 ;  /* 0x000000ffffea7224 */ /* 0x000fc600078e002f */
        /* <DEDUP_REMOVED lines=28> */
[----:B0-----:R-:W2:Y:S04]  /*a060*/  LDL.LU.64 R44, [R1+0xb48] ;  /* 0x000b4800012c7983 */ /* 0x001ea80000300a00 */
        /* <DEDUP_REMOVED lines=11> */
[----:B------:R-:W-:-:S02]  /*a120*/  UMOV UR13, 0x40000040 ;  /* 0x40000040000d7882 */ /* 0x000fc40000000000 */
[----:B------:R-:W-:Y:S01]  /*a130*/  STL [R1+0xaf0], R152 ;  /* 0x000af09801007387 */ /* 0x000fe20000100800 */
[----:B--2---:R-:W-:-:S06]  /*a140*/  WARPGROUP.ARRIVE ;  /* 0x00000000000079c5 */ /* 0x004fcc0000000000 */
        /* <DEDUP_REMOVED lines=844> */
[----:B------:R-:W-:-:S03]  /*d610*/  MOV R2, R150 ;  /* 0x0000009600027202 */ /* 0x000fc60000000f00 */
[----:B------:R-:W-:Y:S01]  /*d620*/  STL.64 [R1+0x38], R38 ;  /* 0x0000382601007387 */ /* 0x000fe20000100a00 */
[----:B------:R-:W-:-:S03]  /*d630*/  IMAD.MOV.U32 R0, RZ, RZ, R151 ;  /* 0x000000ffff007224 */ /* 0x000fc600078e0097 */
[----:B------:R-:W-:Y:S01]  /*d640*/  STL.64 [R1+0x40], R40 ;  /* 0x0000402801007387 */ /* 0x000fe20000100a00 */
[----:B------:R-:W-:-:S03]  /*d650*/  IMAD.MOV.U32 R4, RZ, RZ, R148 ;  /* 0x000000ffff047224 */ /* 0x000fc600078e0094 */
[----:B------:R-:W-:Y:S01]  /*d660*/  STL.64 [R1+0x48], R42 ;  /* 0x0000482a01007387 */ /* 0x000fe20000100a00 */
[----:B------:R-:W-:Y:S01]  /*d670*/  IMAD.MOV.U32 R3, RZ, RZ, R149 ;  /* 0x000000ffff037224 */ /* 0x000fe200078e0095 */
[----:B------:R-:W-:Y:S02]  /*d680*/  MOV R5, R147 ;  /* 0x0000009300057202 */ /* 0x000fe40000000f00 */
[----:B------:R0:W-:Y:S01]  /*d690*/  STL.64 [R1+0x50], R44 ;  /* 0x0000502c01007387 */ /* 0x0001e20000100a00 */
        /* <DEDUP_REMOVED lines=149> */
[----:B------:R-:W-:Y:S02]  /*dff0*/  IMAD.MOV.U32 R235, RZ, RZ, R46 ;  /* 0x000000ffffeb7224 */ /* 0x000fe400078e002e */
[----:B------:R-:W-:Y:S01]  /*e000*/  IMAD.MOV.U32 R234, RZ, RZ, R47 ;  /* 0x000000ffffea7224 */ /* 0x000fe200078e002f */
        /* <DEDUP_REMOVED lines=355> */
[----:B------:R-:W-:Y:S01]  /*f640*/  IMAD.MOV.U32 R6, RZ, RZ, R148 ;  /* 0x000000ffff067224 */ /* 0x000fe200078e0094 */
[----:B------:R-:W-:Y:S02]  /*f650*/  MOV R5, R149 ;  /* 0x0000009500057202 */ /* 0x000fe40000000f00 */
[----:B------:R-:W-:Y:S01]  /*f660*/  STL.64 [R1+0x48], R42 ;  /* 0x0000482a01007387 */ /* 0x000fe20000100a00 */
[----:B------:R-:W-:Y:S01]  /*f670*/  IMAD.MOV.U32 R8, RZ, RZ, R146 ;  /* 0x000000ffff087224 */ /* 0x000fe200078e0092 */
[----:B------:R-:W-:Y:S02]  /*f680*/  MOV R7, R147 ;  /* 0x0000009300077202 */ /* 0x000fe40000000f00 */
[----:B------:R0:W-:Y:S01]  /*f690*/  STL.64 [R1+0x50], R44 ;  /* 0x0000502c01007387 */ /* 0x0001e20000100a00 */
[----:B------:R-:W-:Y:S01]  /*f6a0*/  IMAD.MOV.U32 R10, RZ, RZ, R144 ;  /* 0x000000ffff0a7224 */ /* 0x000fe200078e0090 */
[----:B------:R-:W-:-:S02]  /*f6b0*/  MOV R9, R145 ;  /* 0x0000009100097202 */ /* 0x000fc40000000f00 */
[----:B------:R-:W3:Y:S01]  /*f6c0*/  LDL.LU.64 R150, [R1+0x4c8] ;  /* 0x0004c80001967983 */ /* 0x000ee20000300a00 */
[----:B------:R-:W-:Y:S01]  /*f6d0*/  IMAD.MOV.U32 R12, RZ, RZ, R142 ;  /* 0x000000ffff0c7224 */ /* 0x000fe200078e008e */
[----:B------:R-:W-:Y:S02]  /*f6e0*/  MOV R11, R143 ;  /* 0x0000008f000b7202 */ /* 0x000fe40000000f00 */
[----:B------:R-:W3:Y:S01]  /*f6f0*/  LDL.LU.64 R148, [R1+0x4c0] ;  /* 0x0004c00001947983 */ /* 0x000ee20000300a00 */
[----:B------:R-:W-:Y:S01]  /*f700*/  IMAD.MOV.U32 R14, RZ, RZ, R140 ;  /* 0x000000ffff0e7224 */ /* 0x000fe200078e008c */
[----:B------:R-:W-:Y:S02]  /*f710*/  MOV R13, R141 ;  /* 0x0000008d000d7202 */ /* 0x000fe40000000f00 */
[----:B------:R-:W3:Y:S01]  /*f720*/  LDL.LU.64 R146, [R1+0x4b8] ;  /* 0x0004b80001927983 */ /* 0x000ee20000300a00 */
        /* <DEDUP_REMOVED lines=93> */
[----:B------:R-:W-:Y:S01]  /*fd00*/  MOV R160, R76 ;  /* 0x0000004c00a07202 */ /* 0x000fe20000000f00 */
[----:B------:R-:W-:Y:S02]  /*fd10*/  IMAD.MOV.U32 R161, RZ, RZ, R77 ;  /* 0x000000ffffa17224 */ /* 0x000fe400078e004d */
[----:B------:R-:W3:Y:S01]  /*fd20*/  LDL.LU.64 R82, [R1+0x3b8] ;  /* 0x0003b80001527983 */ /* 0x000ee20000300a00 */
        /* <DEDUP_REMOVED lines=151> */
[----:B------:R-:W-:Y:S01]  /*106a0*/  UIADD3 UR12, UR10, 0x806, URZ ;  /* 0x000008060a0c7890 */ /* 0x000fe2000fffe03f */
[----:B------:R0:W5:Y:S01]  /*106b0*/  LDL.LU R17, [R1+0x2c8] ;  /* 0x0002c80001117983 */ /* 0x0001620000300800 */
[----:B------:R-:W-:Y:S01]  /*106c0*/  UIADD3 UR14, UR11, 0x806, URZ ;  /* 0x000008060b0e7890 */ /* 0x000fe2000fffe03f */
[----:B------:R-:W-:Y:S01]  /*106d0*/  UMOV UR13, 0x40000040 ;  /* 0x40000040000d7882 */ /* 0x000fe20000000000 */
[----:B------:R-:W-:Y:S01]  /*106e0*/  UMOV UR15, 0x40000040 ;  /* 0x40000040000f7882 */ /* 0x000fe20000000000 */
[----:B------:R0:W5:Y:S04]  /*106f0*/  LDL.LU R16, [R1+0x2c4] ;  /* 0x0002c40001107983 */ /* 0x0001680000300800 */
[----:B------:R0:W5:Y:S04]  /*10700*/  LDL.LU R2, [R1+0x2c0] ;  /* 0x0002c00001027983 */ /* 0x0001680000300800 */
[----:B------:R0:W5:Y:S01]  /*10710*/  LDL.LU R0, [R1+0x2bc] ;  /* 0x0002bc0001007983 */ /* 0x0001620000300800 */
        /* <DEDUP_REMOVED lines=96> */
[----:B------:R-:W-:Y:S01]  /*10d20*/  BPT.TRAP 0x1 ;  /* 0x000000040000795c */ /* 0x000fe20000300000 */
.L_x_27:
[----:B-----5:R-:W-:Y:S01]  /*10d30*/  ISETP.NE.AND P1, PT, R17, RZ, PT ;  /* 0x000000ff1100720c */ /* 0x020fe20003f25270 */
[----:B------:R-:W-:Y:S01]  /*10d40*/  IMAD.U32 R3, RZ, RZ, UR8 ;  /* 0x00000008ff037e24 */ /* 0x000fe2000f8e00ff */
[----:B------:R-:W-:-:S11]  /*10d50*/  UISETP.GT.U32.AND UP0, UPT, UR38, 0x1, UPT ;  /* 0x000000012600788c */ /* 0x000fd6000bf04070 */
[----:B------:R-:W-:-:S05]  /*10d60*/  @P1 LEA R3, R3, R0, 0x3 ;  /* 0x0000000003031211 */ /* 0x000fca00078e18ff */
[----:B------:R-:W-:-:S05]  /*10d70*/  @P1 VIADD R3, R3, 0x18 ;  /* 0x0000001803031836 */ /* 0x000fca0000000000 */
[----:B------:R-:W-:-:S04]  /*10d80*/  @P1 PRMT R3, R152, 0x654, R3 ;  /* 0x0000065498031816 */ /* 0x000fc80000000003 */
[----:B------:R0:W-:Y:S01]  /*10d90*/  @P1 SYNCS.ARRIVE.TRANS64.RED.A1T0 RZ, [R3+URZ], RZ ;  /* 0x000000ff03ff19a7 */ /* 0x0001e2000810043f */
[----:B------:R-:W-:-:S13]  /*10da0*/  PLOP3.LUT P1, PT, PT, PT, UP0, 0x80, 0x0 ;  /* 0x000000000000781c */ /* 0x000fda0003f2f008 */
[----:B0-----:R-:W-:Y:S05]  /*10db0*/  @P1 BRA `(.L_x_28) ;  /* 0x0000000000041947 */ /* 0x001fea0003800000 */
[----:B------:R-:W-:Y:S01]  /*10dc0*/  BPT.TRAP 0x1 ;  /* 0x000000040000795c */ /* 0x000fe20000300000 */
.L_x_28:
[----:B------:R-:W-:Y:S02]  /*10dd0*/  UISETP.GT.AND UP2, UPT, UR9, 0x1, UPT ;  /* 0x000000010900788c */ /* 0x000fe4000bf44270 */
[----:B------:R-:W-:Y:S02]  /*10de0*/  UIADD3 UR6, UR6, 0x1, URZ ;  /* 0x0000000106067890 */ /* 0x000fe4000fffe03f */
[----:B------:R-:W-:Y:S02]  /*10df0*/  UIADD3 UR8, UR8, 0x1, URZ ;  /* 0x0000000108087890 */ /* 0x000fe4000fffe03f */
[----:B------:R-:W-:Y:S01]  /*10e00*/  PLOP3.LUT P1, PT, PT, PT, UP2, 0x80, 0x0 ;  /* 0x000000000000781c */ /* 0x000fe20003f2f028 */
[----:B------:R-:W-:Y:S02]  /*10e10*/  UISETP.NE.AND UP0, UPT, UR6, 0x3, UPT ;  /* 0x000000030600788c */ /* 0x000fe4000bf05270 */
[----:B------:R-:W-:Y:S02]  /*10e20*/  UIADD3 UR10, UR9, -0x1, URZ ;  /* 0xffffffff090a7890 */ /* 0x000fe4000fffe03f */
[----:B------:R-:W-:-:S02]  /*10e30*/  USEL UR9, URZ, 0x1, UP0 ;  /* 0x000000013f097887 */ /* 0x000fc40008000000 */
[----:B------:R-:W-:Y:S02]  /*10e40*/  UISETP.NE.AND UP1, UPT, UR8, 0x3, UPT ;  /* 0x000000030800788c */ /* 0x000fe4000bf25270 */
[----:B------:R-:W-:Y:S02]  /*10e50*/  ULOP3.LUT UR7, UR7, UR9, URZ, 0x3c, !UPT ;  /* 0x0000000907077292 */ /* 0x000fe4000f8e3c3f */
[----:B------:R-:W-:Y:S02]  /*10e60*/  USEL UR6, UR6, URZ, UP0 ;  /* 0x0000003f06067287 */ /* 0x000fe40008000000 */
[----:B------:R-:W-:Y:S01]  /*10e70*/  USEL UR8, UR8, URZ, UP1 ;  /* 0x0000003f08087287 */ /* 0x000fe20008800000 */
[----:B------:R-:W-:Y:S01]  /*10e80*/  UMOV UR9, UR10 ;  /* 0x0000000a00097c82 */ /* 0x000fe20008000000 */
[----:B------:R-:W-:Y:S10]  /*10e90*/  @P1 BRA `(.L_x_29) ;  /* 0xffffff7c00541947 */ /* 0x000ff4000383ffff */
.L_x_22:
[----:B-----5:R-:W0:Y:S02]  /*10ea0*/  LDC R3, c[0x0][0x28c] ;  /* 0x0000a300ff037b82 */ /* 0x020e240000000800 */
[----:B0-----:R-:W-:-:S13]  /*10eb0*/  ISETP.GE.AND P1, PT, R3, 0x1, PT ;  /* 0x000000010300780c */ /* 0x001fda0003f26270 */
[----:B------:R-:W-:Y:S05]  /*10ec0*/  @!P1 BRA `(.L_x_30) ;  /* 0x0000000000549947 */ /* 0x000fea0003800000 */
[----:B------:R-:W-:Y:S05]  /*10ed0*/  @!P0 BRA `(.L_x_31) ;  /* 0x0000000000048947 */ /* 0x000fea0003800000 */
[----:B------:R-:W-:Y:S01]  /*10ee0*/  BPT.TRAP 0x1 ;  /* 0x000000040000795c */ /* 0x000fe20000300000 */
.L_x_31:
[----:B------:R-:W-:Y:S01]  /*10ef0*/  ISETP.NE.AND P0, PT, R17, RZ, PT ;  /* 0x000000ff1100720c */ /* 0x000fe20003f05270 */
[----:B------:R-:W-:-:S12]  /*10f00*/  BSSY B0, `(.L_x_32) ;  /* 0x000000d000007945 */ /* 0x000fd80003800000 */
[----:B------:R-:W-:Y:S05]  /*10f10*/  @!P0 BRA `(.L_x_33) ;  /* 0x00000000002c8947 */ /* 0x000fea0003800000 */
[----:B------:R-:W-:-:S04]  /*10f20*/  UISETP.LT.AND UP0, UPT, UR43, 0x1, UPT ;  /* 0x000000012b00788c */ /* 0x000fc8000bf01270 */
[----:B------:R-:W-:-:S04]  /*10f30*/  USEL UR6, UR43, 0x1, UP0 ;  /* 0x000000012b067887 */ /* 0x000fc80008000000 */
[----:B------:R-:W-:-:S04]  /*10f40*/  UIADD3 UR6, UR37, UR43, -UR6 ;  /* 0x0000002b25067290 */ /* 0x000fc8000fffe806 */
[----:B------:R-:W-:-:S04]  /*10f50*/  UIMAD.WIDE.U32 UR4, UR6, -0x55555555, URZ ;  /* 0xaaaaaaab060478a5 */ /* 0x000fc8000f8e003f */
[----:B------:R-:W-:-:S04]  /*10f60*/  USHF.R.U32.HI UR4, URZ, 0x1, UR5 ;  /* 0x000000013f047899 */ /* 0x000fc80008011605 */
[----:B------:R-:W-:-:S06]  /*10f70*/  UIMAD UR6, UR4, -0x3, UR6 ;  /* 0xfffffffd040678a4 */ /* 0x000fcc000f8e0206 */
[----:B------:R-:W-:-:S05]  /*10f80*/  MOV R3, UR6 ;  /* 0x0000000600037c02 */ /* 0x000fca0008000f00 */
[----:B------:R-:W-:-:S05]  /*10f90*/  IMAD R0, R3, 0x8, R0 ;  /* 0x0000000803007824 */ /* 0x000fca00078e0200 */
[----:B------:R-:W-:-:S04]  /*10fa0*/  IADD3 R0, R0, 0x18, RZ ;  /* 0x0000001800007810 */ /* 0x000fc80007ffe0ff */
[----:B------:R-:W-:-:S04]  /*10fb0*/  PRMT R0, R152, 0x654, R0 ;  /* 0x0000065498007816 */ /* 0x000fc80000000000 */
[----:B------:R0:W-:Y:S03]  /*10fc0*/  SYNCS.ARRIVE.TRANS64.RED.A1T0 RZ, [R0+URZ], RZ ;  /* 0x000000ff00ff79a7 */ /* 0x0001e6000810043f */
.L_x_33:
[----:B------:R-:W-:Y:S05]  /*10fd0*/  BSYNC B0 ;  /* 0x0000000000007941 */ /* 0x000fea0003800000 */
.L_x_32:
[----:B------:R-:W-:-:S06]  /*10fe0*/  UISETP.GT.U32.AND UP0, UPT, UR38, 0x1, UPT ;  /* 0x000000012600788c */ /* 0x000fcc000bf04070 */
[----:B------:R-:W-:-:S13]  /*10ff0*/  PLOP3.LUT P0, PT, PT, PT, UP0, 0x80, 0x0 ;  /* 0x000000000000781c */ /* 0x000fda0003f0f008 */
[----:B------:R-:W-:Y:S05]  /*11000*/  @P0 BRA `(.L_x_30) ;  /* 0x0000000000040947 */ /* 0x000fea0003800000 */
[----:B------:R-:W-:Y:S01]  /*11010*/  BPT.TRAP 0x1 ;  /* 0x000000040000795c */ /* 0x000fe20000300000 */
.L_x_30:
[----:B------:R-:W1:Y:S01]  /*11020*/  S2R R8, SR_TID.X ;  /* 0x0000000000087919 */ /* 0x000e620000002100 */
[----:B------:R-:W-:Y:S01]  /*11030*/  IMAD.MOV.U32 R19, RZ, RZ, 0x6540 ;  /* 0x00006540ff137424 */ /* 0x000fe200078e00ff */
[----:B------:R-:W-:Y:S02]  /*11040*/  UIMAD.WIDE UR6, UR40, 0x100, URZ ;  /* 0x00000100280678a5 */ /* 0x000fe4000f8e023f */
[----:B------:R-:W-:Y:S01]  /*11050*/  USHF.R.S32.HI UR10, URZ, 0x1f, UR42 ;  /* 0x0000001f3f0a7899 */ /* 0x000fe2000801142a */
[----:B------:R-:W-:Y:S01]  /*11060*/  ULDC.64 UR8, c[0x0][0x5d0] ;  /* 0x0001740000087ab9 */ /* 0x000fe20000000a00 */
[----:B------:R-:W-:Y:S02]  /*11070*/  USHF.L.U32 UR40, UR40, 0x8, URZ ;  /* 0x0000000828287899 */ /* 0x000fe4000800063f */
[----:B------:R-:W-:Y:S02]  /*11080*/  UIMAD UR4, UR10, UR8, URZ ;  /* 0x000000080a0472a4 */ /* 0x000fe4000f8e023f */
[----:B------:R-:W-:-:S02]  /*11090*/  UIADD3 UR37, UR43, UR37, URZ ;  /* 0x000000252b257290 */ /* 0x000fc4000fffe03f */
[----:B------:R-:W-:Y:S02]  /*110a0*/  UIMAD UR4, UR42, UR9, UR4 ;  /* 0x000000092a0472a4 */ /* 0x000fe4000f8e0204 */
[----:B------:R-:W-:Y:S02]  /*110b0*/  UISETP.GT.U32.AND UP1, UPT, UR37, 0x2, UPT ;  /* 0x000000022500788c */ /* 0x000fe4000bf24070 */
[----:B------:R-:W-:Y:S02]  /*110c0*/  UISETP.GE.U32.AND UP2, UPT, UR43, 0x3, UPT ;  /* 0x000000032b00788c */ /* 0x000fe4000bf46070 */
[----:B------:R-:W-:Y:S01]  /*110d0*/  UISETP.LT.U32.AND UP1, UPT, UR43, 0x3, UP1 ;  /* 0x000000032b00788c */ /* 0x000fe20008f21070 */
[--C-:B-1----:R-:W-:Y:S02]  /*110e0*/  SHF.R.U32.HI R4, RZ, 0x7, R8.reuse ;  /* 0x00000007ff047819 */ /* 0x102fe40000011608 */
[----:B------:R-:W-:Y:S02]  /*110f0*/  SHF.R.U32.HI R5, RZ, 0x2, R8 ;  /* 0x00000002ff057819 */ /* 0x000fe40000011608 */
[----:B------:R-:W-:-:S02]  /*11100*/  LOP3.LUT R4, R4, 0x1, RZ, 0xc0, !PT ;  /* 0x0000000104047812 */ /* 0x000fc400078ec0ff */
[C---:B------:R-:W-:Y:S02]  /*11110*/  SHF.L.U32 R18, R8.reuse, 0x1, RZ ;  /* 0x0000000108127819 */ /* 0x040fe400000006ff */
[----:B------:R-:W-:Y:S01]  /*11120*/  LOP3.LUT R6, R8, 0x60, RZ, 0xc0, !PT ;  /* 0x0000006008067812 */ /* 0x000fe200078ec0ff */
[----:B------:R-:W-:Y:S01]  /*11130*/  IMAD.SHL.U32 R3, R4, 0x40, RZ ;  /* 0x0000004004037824 */ /* 0x000fe200078e00ff */
[----:B------:R-:W-:Y:S02]  /*11140*/  LOP3.LUT R5, R5, 0x7, RZ, 0xc0, !PT ;  /* 0x0000000705057812 */ /* 0x000fe400078ec0ff */
[----:B------:R-:W-:Y:S02]  /*11150*/  LOP3.LUT R18, R18, 0x6, RZ, 0xc0, !PT ;  /* 0x0000000612127812 */ /* 0x000fe400078ec0ff */
[----:B------:R-:W-:Y:S02]  /*11160*/  SHF.R.U32.HI R6, RZ, 0x1, R6 ;  /* 0x00000001ff067819 */ /* 0x000fe40000011606 */
[----:B------:R-:W-:-:S02]  /*11170*/  LOP3.LUT R3, R3, 0x40, R5, 0xe2, !PT ;  /* 0x0000004003037812 */ /* 0x000fc400078ee205 */
[----:B------:R-:W-:Y:S01]  /*11180*/  PRMT R18, R18, R19, UR41 ;  /* 0x0000002912127e16 */ /* 0x000fe20008000013 */
[----:B------:R-:W-:Y:S01]  /*11190*/  USHF.L.U32 UR41, UR41, 0x8, URZ ;  /* 0x0000000829297899 */ /* 0x000fe2000800063f */
[----:B0-----:R-:W-:Y:S01]  /*111a0*/  IADD3 R0, RZ, -R6, -R5 ;  /* 0x80000006ff007210 */ /* 0x001fe20007ffe805 */
[----:B------:R-:W-:Y:S01]  /*111b0*/  IMAD.MOV.U32 R5, RZ, RZ, -0x2 ;  /* 0xfffffffeff057424 */ /* 0x000fe200078e00ff */
[----:B------:R-:W-:Y:S02]  /*111c0*/  LOP3.LUT R3, R3, UR6, R6, 0xfe, !PT ;  /* 0x0000000603037c12 */ /* 0x000fe4000f8efe06 */
[----:B------:R-:W-:Y:S01]  /*111d0*/  SHF.R.S32.HI R19, RZ, 0x1f, R18 ;  /* 0x0000001fff137819 */ /* 0x000fe20000011412 */
[----:B------:R-:W-:Y:S01]  /*111e0*/  IMAD R0, R4, -0x40, R0 ;  /* 0xffffffc004007824 */ /* 0x000fe200078e0200 */
[----:B------:R-:W-:Y:S01]  /*111f0*/  MOV R6, UR8 ;  /* 0x0000000800067c02 */ /* 0x000fe20008000f00 */
[----:B------:R-:W-:Y:S02]  /*11200*/  ULDC UR8, c[0x0][0x284] ;  /* 0x0000a10000087ab9 */ /* 0x000fe40000000800 */
[----:B------:R-:W-:-:S02]  /*11210*/  MOV R153, UR8 ;  /* 0x0000000800997c02 */ /* 0x000fc40008000f00 */
[----:B------:R-:W-:Y:S02]  /*11220*/  IMAD.WIDE.U32 R6, R6, UR42, R18 ;  /* 0x0000002a06067c25 */ /* 0x000fe4000f8e0012 */
[----:B------:R-:W-:Y:S02]  /*11230*/  IADD3 R153, R153, -UR40, R0 ;  /* 0x8000002899997c10 */ /* 0x000fe4000fffe000 */
[----:B------:R-:W-:Y:S01]  /*11240*/  VIADD R7, R7, UR4 ;  /* 0x0000000407077c36 */ /* 0x000fe20008000000 */
[----:B------:R-:W-:Y:S01]  /*11250*/  ULDC UR4, c[0x0][0x288] ;  /* 0x0000a20000047ab9 */ /* 0x000fe20000000800 */
[----:B------:R-:W-:Y:S01]  /*11260*/  LOP3.LUT R0, R8, 0x3, RZ, 0xc0, !PT ;  /* 0x0000000308007812 */ /* 0x000fe200078ec0ff */
[----:B------:R-:W-:-:S04]  /*11270*/  UISETP.GE.AND UP0, UPT, UR41, UR4, UPT ;  /* 0x000000042900728c */ /* 0x000fc8000bf06270 */
[----:B------:R-:W-:Y:S01]  /*11280*/  UISETP.GE.OR UP0, UPT, UR40, UR8, UP0 ;  /* 0x000000082800728c */ /* 0x000fe20008706670 */
[----:B------:R-:W-:Y:S01]  /*11290*/  IMAD R0, R0, R5, UR4 ;  /* 0x0000000400007e24 */ /* 0x000fe2000f8e0205 */
[----:B------:R-:W-:Y:S02]  /*112a0*/  UIMAD.WIDE.U32 UR4, UR37, -0x55555555, URZ ;  /* 0xaaaaaaab250478a5 */ /* 0x000fe4000f8e003f */
[----:B------:R-:W-:Y:S02]  /*112b0*/  USEL UR8, URZ, 0x1, !UP1 ;  /* 0x000000013f087887 */ /* 0x000fe4000c800000 */
[----:B------:R-:W-:Y:S01]  /*112c0*/  PLOP3.LUT P0, PT, PT, PT, UP0, 0x80, 0x0 ;  /* 0x000000000000781c */ /* 0x000fe20003f0f008 */
[----:B------:R-:W-:Y:S01]  /*112d0*/  USHF.R.U32.HI UR4, URZ, 0x1, UR5 ;  /* 0x000000013f047899 */ /* 0x000fe20008011605 */
[----:B------:R-:W-:Y:S01]  /*112e0*/  IADD3 R0, R0, -UR41, RZ ;  /* 0x8000002900007c10 */ /* 0x000fe2000fffe0ff */
[----:B------:R-:W-:Y:S02]  /*112f0*/  ULOP3.LUT UR36, UR36, UR8, URZ, 0x3c, !UPT ;  /* 0x0000000824247292 */ /* 0x000fe4000f8e3c3f */
[----:B------:R-:W-:-:S02]  /*11300*/  UIMAD UR37, UR4, -0x3, UR37 ;  /* 0xfffffffd042578a4 */ /* 0x000fc4000f8e0225 */
[----:B------:R-:W-:Y:S01]  /*11310*/  @UP2 ULOP3.LUT UR36, UR36, 0x1, UR4, 0x78, !UPT ;  /* 0x0000000124242892 */ /* 0x000fe2000f8e7804 */
[----:B------:R-:W-:-:S05]  /*11320*/  UMOV UR40, 0xffffffff ;  /* 0xffffffff00287882 */ /* 0x000fca0000000000 */
[----:B------:R-:W-:Y:S06]  /*11330*/  @P0 BRA `(.L_x_34) ;  /* 0x0000010c00e80947 */ /* 0x000fec0003800000 */
[----:B------:R-:W-:Y:S01]  /*11340*/  FSETP.NEU.AND P0, PT, R16, RZ, PT ;  /* 0x000000ff1000720b */ /* 0x000fe20003f0d000 */
[----:B------:R-:W-:Y:S01]  /*11350*/  ULDC.64 UR8, c[0x0][0x5c8] ;  /* 0x0001720000087ab9 */ /* 0x000fe20000000a00 */
[----:B------:R-:W-:Y:S01]  /*11360*/  ISETP.GT.AND P3, PT, R153, RZ, PT ;  /* 0x000000ff9900720c */ /* 0x000fe20003f64270 */
[----:B------:R-:W-:Y:S01]  /*11370*/  UIMAD UR4, UR7, UR8, URZ ;  /* 0x00000008070472a4 */ /* 0x000fe2000f8e023f */
[----:B------:R-:W-:Y:S01]  /*11380*/  IMAD.U32 R10, RZ, RZ, UR9 ;  /* 0x00000009ff0a7e24 */ /* 0x000fe2000f8e00ff */
[----:B------:R-:W-:Y:S01]  /*11390*/  BSSY B0, `(.L_x_34) ;  /* 0x00010f4000007945 */ /* 0x000fe20003800000 */
[----:B------:R-:W-:Y:S01]  /*113a0*/  IMAD.WIDE.U32 R6, R3, UR8, R6 ;  /* 0x0000000803067c25 */ /* 0x000fe2000f8e0006 */
[----:B------:R-:W-:-:S03]  /*113b0*/  ISETP.GT.AND P1, PT, R0, RZ, P3 ;  /* 0x000000ff0000720c */ /* 0x000fc60001f24270 */
[----:B------:R-:W-:-:S05]  /*113c0*/  IMAD R10, R3, R10, UR4 ;  /* 0x00000004030a7e24 */ /* 0x000fca000f8e020a */
[----:B------:R-:W-:Y:S01]  /*113d0*/  IADD3 R10, R7, R10, RZ ;  /* 0x0000000a070a7210 */ /* 0x000fe20007ffe0ff */
[----:B------:R-:W-:Y:S06]  /*113e0*/  @!P0 BRA `(.L_x_35) ;  /* 0x000000b800108947 */ /* 0x000fec0003800000 */
[----:B------:R-:W0:Y:S01]  /*113f0*/  LDC.64 R22, c[0x0][0x5b8] ;  /* 0x00016e00ff167b82 */ /* 0x000e220000000a00 */
[----:B------:R-:W2:Y:S01]  /*11400*/  LDL.LU R11, [R1] ;  /* 0x00000000010b7983 */ /* 0x000ea20000300800 */
[----:B------:R-:W-:-:S06]  /*11410*/  ULDC.64 UR4, c[0x0][0x5c0] ;  /* 0x0001700000047ab9 */ /* 0x000fcc0000000a00 */
[----:B------:R-:W1:Y:S08]  /*11420*/  LDC.64 R14, c[0x0][0x5b0] ;  /* 0x00016c00ff0e7b82 */ /* 0x000e700000000a00 */
[----:B------:R-:W3:Y:S01]  /*11430*/  LDC.64 R12, c[0x0][0x5a8] ;  /* 0x00016a00ff0c7b82 */ /* 0x000ee20000000a00 */
[C---:B0-----:R-:W-:Y:S02]  /*11440*/  IMAD R159, R22.reuse, UR10, RZ ;  /* 0x0000000a169f7c24 */ /* 0x041fe4000f8e02ff */
[----:B------:R-:W-:-:S04]  /*11450*/  IMAD.WIDE.U32 R154, R22, UR42, R18 ;  /* 0x0000002a169a7c25 */ /* 0x000fc8000f8e0012 */
[----:B------:R-:W-:Y:S01]  /*11460*/  IMAD R159, R23, UR42, R159 ;  /* 0x0000002a179f7c24 */ /* 0x000fe2000f8e029f */
[----:B------:R-:W-:Y:S01]  /*11470*/  MOV R20, R154 ;  /* 0x0000009a00147202 */ /* 0x000fe20000000f00 */
[----:B-1----:R-:W-:Y:S02]  /*11480*/  IMAD R158, R14, UR7, RZ ;  /* 0x000000070e9e7c24 */ /* 0x002fe4000f8e02ff */
[----:B------:R-:W-:Y:S02]  /*11490*/  IMAD.IADD R21, R155, 0x1, R159 ;  /* 0x000000019b157824 */ /* 0x000fe400078e029f */
[C---:B------:R-:W-:Y:S02]  /*114a0*/  IMAD R158, R3.reuse, R15, R158 ;  /* 0x0000000f039e7224 */ /* 0x040fe400078e029e */
[----:B------:R-:W-:-:S04]  /*114b0*/  IMAD.WIDE.U32 R4, R3, R14, R20 ;  /* 0x0000000e03047225 */ /* 0x000fc800078e0014 */
[----:B------:R-:W-:Y:S01]  /*114c0*/  IMAD.IADD R5, R5, 0x1, R158 ;  /* 0x0000000105057824 */ /* 0x000fe200078e029e */
[----:B---3--:R-:W-:-:S04]  /*114d0*/  LEA R8, P0, R4, R12, 0x1 ;  /* 0x0000000c04087211 */ /* 0x008fc800078008ff */
[----:B------:R-:W-:-:S05]  /*114e0*/  LEA.HI.X R9, R4, R13, R5, 0x1, P0 ;  /* 0x0000000d04097211 */ /* 0x000fca00000f0c05 */
[----:B------:R-:W3:Y:S01]  /*114f0*/  @P1 LDG.E.LTC128B.U16 R23, desc[UR44][R8.64] ;  /* 0x0000002c08171981 */ /* 0x000ee2000c1e1520 */
[----:B------:R-:W-:Y:S01]  /*11500*/  BSSY B1, `(.L_x_36) ;  /* 0x0000011000017945 */ /* 0x000fe20003800000 */
[----:B---3--:R-:W-:-:S05]  /*11510*/  HADD2.F32 R4, -RZ, R23.H0_H0 ;  /* 0x20000017ff047230 */ /* 0x008fca0000004100 */
[----:B------:R-:W-:-:S04]  /*11520*/  FMUL R4, R4, R16 ;  /* 0x0000001004047220 */ /* 0x000fc80000400000 */
[----:B--2---:R-:W-:Y:S01]  /*11530*/  FFMA R7, R11, R2, R4 ;  /* 0x000000020b077223 */ /* 0x004fe20000000004 */
[----:B------:R-:W-:-:S04]  /*11540*/  LEA R4, P0, R6, UR4, 0x1 ;  /* 0x0000000406047c11 */ /* 0x000fc8000f8008ff */
[----:B------:R-:W-:Y:S02]  /*11550*/  LEA.HI.X R5, R6, UR5, R10, 0x1, P0 ;  /* 0x0000000506057c11 */ /* 0x000fe400080f0c0a */
[----:B------:R-:W-:-:S05]  /*11560*/  F2FP.F16.F32.PACK_AB R6, RZ, R7 ;  /* 0x00000007ff06723e */ /* 0x000fca00000000ff */
[----:B------:R0:W-:Y:S02]  /*11570*/  @P1 STG.E.U16 desc[UR44][R4.64], R6 ;  /* 0x0000000604001986 */ /* 0x0001e4000c10152c */
[----:B0-----:R-:W-:-:S05]  /*11580*/  IMAD.WIDE.U32 R6, R3, R14, R18 ;  /* 0x0000000e03067225 */ /* 0x001fca00078e0012 */
[----:B------:R-:W-:-:S03]  /*11590*/  IADD3 R7, R158, R7, RZ ;  /* 0x000000079e077210 */ /* 0x000fc60007ffe0ff */
[----:B------:R-:W-:-:S04]  /*115a0*/  IMAD.WIDE.U32 R6, R22, UR42, R6 ;  /* 0x0000002a16067c25 */ /* 0x000fc8000f8e0006 */
[----:B------:R-:W-:Y:S01]  /*115b0*/  IMAD.IADD R7, R159, 0x1, R7 ;  /* 0x000000019f077824 */ /* 0x000fe200078e0207 */
[----:B------:R-:W-:-:S04]  /*115c0*/  LEA R10, P0, R6, R12, 0x1 ;  /* 0x0000000c060a7211 */ /* 0x000fc800078008ff */
[----:B------:R-:W-:Y:S02]  /*115d0*/  LEA.HI.X R11, R6, R13, R7, 0x1, P0 ;  /* 0x0000000d060b7211 */ /* 0x000fe400000f0c07 */
[----:B------:R-:W-:-:S13]  /*115e0*/  ISETP.GT.AND P0, PT, R0, 0x1, P3 ;  /* 0x000000010000780c */ /* 0x000fda0001f04270 */
[----:B------:R-:W-:Y:S05]  /*115f0*/  @!P0 BRA `(.L_x_37) ;  /* 0x0000000000048947 */ /* 0x000fea0003800000 */
[----:B------:R0:W5:Y:S02]  /*11600*/  LDG.E.LTC128B.U16 R23, desc[UR44][R10.64+0x2] ;  /* 0x0000022c0a177981 */ /* 0x000164000c1e1520 */
.L_x_37:
[----:B------:R-:W-:Y:S05]  /*11610*/  BSYNC B1 ;  /* 0x0000000000017941 */ /* 0x000fea0003800000 */
.L_x_36:
[----:B------:R-:W2:Y:S01]  /*11620*/  LDL.LU R7, [R1+0x4] ;  /* 0x0000040001077983 */ /* 0x000ea20000300800 */
[----:B-----5:R-:W-:Y:S01]  /*11630*/  HADD2.F32 R6, -RZ, R23.H0_H0 ;  /* 0x20000017ff067230 */ /* 0x020fe20000004100 */
[C---:B------:R-:W-:Y:S02]  /*11640*/  SHF.L.U64.HI R157, R14.reuse, 0x3, R15 ;  /* 0x000000030e9d7819 */ /* 0x040fe4000001020f */
[----:B------:R-:W-:Y:S01]  /*11650*/  SHF.L.U32 R156, R14, 0x3, RZ ;  /* 0x000000030e9c7819 */ /* 0x000fe200000006ff */
[----:B------:R-:W3:Y:S01]  /*11660*/  LDL.LU R160, [R1+0x8] ;  /* 0x0000080001a07983 */ /* 0x000ee20000300800 */
[----:B------:R-:W-:-:S04]  /*11670*/  FMUL R6, R6, R16 ;  /* 0x0000001006067220 */ /* 0x000fc80000400000 */
[----:B--2---:R-:W-:-:S05]  /*11680*/  FFMA R6, R7, R2, R6 ;  /* 0x0000000207067223 */ /* 0x004fca0000000006 */
[----:B------:R-:W-:-:S05]  /*11690*/  F2FP.F16.F32.PACK_AB R6, RZ, R6 ;  /* 0x00000006ff06723e */ /* 0x000fca00000000ff */
[----:B------:R1:W-:Y:S01]  /*116a0*/  @P0 STG.E.U16 desc[UR44][R4.64+0x2], R6 ;  /* 0x0000020604000986 */ /* 0x0003e2000c10152c */
[----:B------:R-:W-:-:S04]  /*116b0*/  ISETP.GT.AND P0, PT, R153, 0x8, PT ;  /* 0x000000089900780c */ /* 0x000fc80003f04270 */
[----:B------:R-:W-:Y:S01]  /*116c0*/  ISETP.GT.AND P1, PT, R0, RZ, P0 ;  /* 0x000000ff0000720c */ /* 0x000fe20000724270 */
[----:B-1----:R-:W-:-:S04]  /*116d0*/  IMAD.WIDE.U32 R6, R3, R14, R156 ;  /* 0x0000000e03067225 */ /* 0x002fc800078e009c */
[----:B------:R-:W-:Y:S01]  /*116e0*/  IMAD.IADD R158, R158, 0x1, R7 ;  /* 0x000000019e9e7824 */ /* 0x000fe200078e0207 */
[----:B------:R-:W-:-:S04]  /*116f0*/  IADD3 R7, P2, R154, R6, RZ ;  /* 0x000000069a077210 */ /* 0x000fc80007f5e0ff */
[----:B------:R-:W-:Y:S02]  /*11700*/  IADD3.X R9, R158, R21, RZ, P2, !PT ;  /* 0x000000159e097210 */ /* 0x000fe400017fe4ff */
[----:B------:R-:W-:-:S04]  /*11710*/  LEA R8, P2, R7, R12, 0x1 ;  /* 0x0000000c07087211 */ /* 0x000fc800078408ff */
[----:B------:R-:W-:-:S05]  /*11720*/  LEA.HI.X R9, R7, R13, R9, 0x1, P2 ;  /* 0x0000000d07097211 */ /* 0x000fca00010f0c09 */
[----:B------:R1:W2:Y:S01]  /*11730*/  @P1 LDG.E.LTC128B.U16 R23, desc[UR44][R8.64] ;  /* 0x0000002c08171981 */ /* 0x0002a2000c1e1520 */
[----:B------:R-:W-:Y:S01]  /*11740*/  IADD3 R6, P2, R18, R6, RZ ;  /* 0x0000000612067210 */ /* 0x000fe20007f5e0ff */
[----:B------:R-:W-:Y:S01]  /*11750*/  BSSY B1, `(.L_x_38) ;  /* 0x0000016000017945 */ /* 0x000fe20003800000 */
[----:B------:R-:W-:-:S03]  /*11760*/  ISETP.GT.AND P4, PT, R0, 0x1, P0 ;  /* 0x000000010000780c */ /* 0x000fc60000784270 */
[----:B------:R-:W-:Y:S02]  /*11770*/  IMAD.X R7, R19, 0x1, R158, P2 ;  /* 0x0000000113077824 */ /* 0x000fe400010e069e */
[----:B------:R-:W-:Y:S02]  /*11780*/  IMAD.U32 R158, RZ, RZ, UR9 ;  /* 0x00000009ff9e7e24 */ /* 0x000fe4000f8e00ff */
[----:B------:R-:W-:-:S05]  /*11790*/  IMAD.WIDE.U32 R6, R22, UR42, R6 ;  /* 0x0000002a16067c25 */ /* 0x000fca000f8e0006 */
[----:B------:R-:W-:Y:S02]  /*117a0*/  IADD3 R7, R159, R7, RZ ;  /* 0x000000079f077210 */ /* 0x000fe40007ffe0ff */
[----:B-1----:R-:W-:-:S04]  /*117b0*/  LEA R8, P2, R6, R12, 0x1 ;  /* 0x0000000c06087211 */ /* 0x002fc800078408ff */
[----:B------:R-:W-:Y:S01]  /*117c0*/  LEA.HI.X R9, R6, R13, R7, 0x1, P2 ;  /* 0x0000000d06097211 */ /* 0x000fe200010f0c07 */
[----:B--2---:R-:W-:-:S05]  /*117d0*/  HADD2.F32 R6, -RZ, R23.H0_H0 ;  /* 0x20000017ff067230 */ /* 0x004fca0000004100 */
[----:B------:R-:W-:-:S04]  /*117e0*/  FMUL R6, R6, R16 ;  /* 0x0000001006067220 */ /* 0x000fc80000400000 */
[----:B---3--:R-:W-:Y:S01]  /*117f0*/  FFMA R7, R160, R2, R6 ;  /* 0x00000002a0077223 */ /* 0x008fe20000000006 */
[----:B------:R-:W-:Y:S01]  /*11800*/  IMAD.U32 R160, RZ, RZ, UR8 ;  /* 0x00000008ffa07e24 */ /* 0x000fe2000f8e00ff */
[----:B------:R-:W-:-:S03]  /*11810*/  MOV R6, UR8 ;  /* 0x0000000800067c02 */ /* 0x000fc60008000f00 */
[----:B------:R-:W-:Y:S02]  /*11820*/  F2FP.F16.F32.PACK_AB R7, RZ, R7 ;  /* 0x00000007ff07723e */ /* 0x000fe400000000ff */
[----:B------:R-:W-:Y:S02]  /*11830*/  SHF.L.U32 R160, R160, 0x4, RZ ;  /* 0x00000004a0a07819 */ /* 0x000fe400000006ff */
[----:B------:R-:W-:Y:S02]  /*11840*/  SHF.L.U64.HI R158, R6, 0x4, R158 ;  /* 0x00000004069e7819 */ /* 0x000fe4000001029e */
[----:B------:R-:W-:Y:S02]  /*11850*/  IADD3 R6, P2, R160, R4, RZ ;  /* 0x00000004a0067210 */ /* 0x000fe40007f5e0ff */
[----:B------:R-:W-:-:S03]  /*11860*/  PRMT R161, R7, 0x7610, R161 ;  /* 0x0000761007a17816 */ /* 0x000fc600000000a1 */
[----:B------:R-:W-:-:S05]  /*11870*/  IMAD.X R7, R158, 0x1, R5, P2 ;  /* 0x000000019e077824 */ /* 0x000fca00010e0605 */
[----:B------:R1:W-:Y:S01]  /*11880*/  @P1 STG.E.U16 desc[UR44][R6.64], R161 ;  /* 0x000000a106001986 */ /* 0x0003e2000c10152c */
[----:B------:R-:W-:Y:S05]  /*11890*/  @!P4 BRA `(.L_x_39) ;  /* 0x000000000004c947 */ /* 0x000fea0003800000 */
[----:B------:R2:W5:Y:S02]  /*118a0*/  LDG.E.LTC128B.U16 R23, desc[UR44][R8.64+0x2] ;  /* 0x0000022c08177981 */ /* 0x000564000c1e1520 */
.L_x_39:
[----:B------:R-:W-:Y:S05]  /*118b0*/  BSYNC B1 ;  /* 0x0000000000017941 */ /* 0x000fea0003800000 */
.L_x_38:
[----:B------:R-:W3:Y:S01]  /*118c0*/  LDL.LU R162, [R1+0xc] ;  /* 0x00000c0001a27983 */ /* 0x000ee20000300800 */
[----:B-1---5:R-:W-:Y:S01]  /*118d0*/  HADD2.F32 R161, -RZ, R23.H0_H0 ;  /* 0x20000017ffa17230 */ /* 0x022fe20000004100 */
[----:B------:R-:W-:Y:S01]  /*118e0*/  ISETP.GT.AND P1, PT, R0, 0x8, P3 ;  /* 0x000000080000780c */ /* 0x000fe20001f24270 */
[----:B------:R-:W-:Y:S03]  /*118f0*/  BSSY B1, `(.L_x_40) ;  /* 0x0000007000017945 */ /* 0x000fe60003800000 */
[----:B------:R-:W-:-:S04]  /*11900*/  FMUL R161, R161, R16 ;  /* 0x00000010a1a17220 */ /* 0x000fc80000400000 */
[----:B---3--:R-:W-:-:S05]  /*11910*/  FFMA R161, R162, R2, R161 ;  /* 0x00000002a2a17223 */ /* 0x008fca00000000a1 */
[----:B------:R-:W-:-:S05]  /*11920*/  F2FP.F16.F32.PACK_AB R161, RZ, R161 ;  /* 0x000000a1ffa1723e */ /* 0x000fca00000000ff */
[----:B------:R1:W-:Y:S01]  /*11930*/  @P4 STG.E.U16 desc[UR44][R6.64+0x2], R161 ;  /* 0x000002a106004986 */ /* 0x0003e2000c10152c */
[----:B------:R-:W-:Y:S05]  /*11940*/  @!P1 BRA `(.L_x_41) ;  /* 0x0000000000049947 */ /* 0x000fea0003800000 */
[----:B------:R3:W5:Y:S02]  /*11950*/  LDG.E.LTC128B.U16 R23, desc[UR44][R10.64+0x10] ;  /* 0x0000102c0a177981 */ /* 0x000764000c1e1520 */
.L_x_41:
[----:B------:R-:W-:Y:S05]  /*11960*/  BSYNC B1 ;  /* 0x0000000000017941 */ /* 0x000fea0003800000 */
.L_x_40:
[----:B------:R-:W4:Y:S01]  /*11970*/  LDL.LU R162, [R1+0x10] ;  /* 0x0000100001a27983 */ /* 0x000f220000300800 */
[----:B-1---5:R-:W-:Y:S01]  /*11980*/  HADD2.F32 R161, -RZ, R23.H0_H0 ;  /* 0x20000017ffa17230 */ /* 0x022fe20000004100 */
[----:B------:R-:W-:Y:S01]  /*11990*/  ISETP.GT.AND P2, PT, R0, 0x9, P3 ;  /* 0x000000090000780c */ /* 0x000fe20001f44270 */
[----:B------:R-:W-:Y:S03]  /*119a0*/  BSSY B1, `(.L_x_42) ;  /* 0x0000007000017945 */ /* 0x000fe60003800000 */
[----:B------:R-:W-:-:S04]  /*119b0*/  FMUL R161, R161, R16 ;  /* 0x00000010a1a17220 */ /* 0x000fc80000400000 */
[----:B----4-:R-:W-:-:S05]  /*119c0*/  FFMA R161, R162, R2, R161 ;  /* 0x00000002a2a17223 */ /* 0x010fca00000000a1 */
[----:B------:R-:W-:-:S05]  /*119d0*/  F2FP.F16.F32.PACK_AB R161, RZ, R161 ;  /* 0x000000a1ffa1723e */ /* 0x000fca00000000ff */
[----:B------:R1:W-:Y:S01]  /*119e0*/  @P1 STG.E.U16 desc[UR44][R4.64+0x10], R161 ;  /* 0x000010a104001986 */ /* 0x0003e2000c10152c */
[----:B------:R-:W-:Y:S05]  /*119f0*/  @!P2 BRA `(.L_x_43) ;  /* 0x000000000004a947 */ /* 0x000fea0003800000 */
[----:B------:R4:W5:Y:S02]  /*11a00*/  LDG.E.LTC128B.U16 R23, desc[UR44][R10.64+0x12] ;  /* 0x0000122c0a177981 */ /* 0x000964000c1e1520 */
.L_x_43:
[----:B------:R-:W-:Y:S05]  /*11a10*/  BSYNC B1 ;  /* 0x0000000000017941 */ /* 0x000fea0003800000 */
.L_x_42:
[----:B------:R-:W2:Y:S01]  /*11a20*/  LDL.LU R162, [R1+0x14] ;  /* 0x0000140001a27983 */ /* 0x000ea20000300800 */
[----:B-1---5:R-:W-:Y:S01]  /*11a30*/  HADD2.F32 R161, -RZ, R23.H0_H0 ;  /* 0x20000017ffa17230 */ /* 0x022fe20000004100 */
[----:B------:R-:W-:Y:S01]  /*11a40*/  ISETP.GT.AND P1, PT, R0, 0x8, P0 ;  /* 0x000000080000780c */ /* 0x000fe20000724270 */
[----:B------:R-:W-:Y:S03]  /*11a50*/  BSSY B1, `(.L_x_44) ;  /* 0x0000007000017945 */ /* 0x000fe60003800000 */
[----:B------:R-:W-:-:S04]  /*11a60*/  FMUL R161, R161, R16 ;  /* 0x00000010a1a17220 */ /* 0x000fc80000400000 */
[----:B--2---:R-:W-:-:S05]  /*11a70*/  FFMA R161, R162, R2, R161 ;  /* 0x00000002a2a17223 */ /* 0x004fca00000000a1 */
[----:B------:R-:W-:-:S05]  /*11a80*/  F2FP.F16.F32.PACK_AB R161, RZ, R161 ;  /* 0x000000a1ffa1723e */ /* 0x000fca00000000ff */
[----:B------:R1:W-:Y:S01]  /*11a90*/  @P2 STG.E.U16 desc[UR44][R4.64+0x12], R161 ;  /* 0x000012a104002986 */ /* 0x0003e2000c10152c */
[----:B------:R-:W-:Y:S05]  /*11aa0*/  @!P1 BRA `(.L_x_45) ;  /* 0x0000000000049947 */ /* 0x000fea0003800000 */
[----:B------:R2:W5:Y:S02]  /*11ab0*/  LDG.E.LTC128B.U16 R23, desc[UR44][R8.64+0x10] ;  /* 0x0000102c08177981 */ /* 0x000564000c1e1520 */
.L_x_45:
[----:B------:R-:W-:Y:S05]  /*11ac0*/  BSYNC B1 ;  /* 0x0000000000017941 */ /* 0x000fea0003800000 */
.L_x_44:
        /* <DEDUP_REMOVED lines=10> */
.L_x_47:
[----:B------:R-:W-:Y:S05]  /*11b70*/  BSYNC B1 ;  /* 0x0000000000017941 */ /* 0x000fea0003800000 */
.L_x_46:
        /* <DEDUP_REMOVED lines=10> */
.L_x_49:
[----:B------:R-:W-:Y:S05]  /*11c20*/  BSYNC B1 ;  /* 0x0000000000017941 */ /* 0x000fea0003800000 */
.L_x_48:
        /* <DEDUP_REMOVED lines=10> */
.L_x_51:
[----:B------:R-:W-:Y:S05]  /*11cd0*/  BSYNC B1 ;  /* 0x0000000000017941 */ /* 0x000fea0003800000 */
.L_x_50:
        /* <DEDUP_REMOVED lines=10> */
.L_x_53:
[----:B------:R-:W-:Y:S05]  /*11d80*/  BSYNC B1 ;  /* 0x0000000000017941 */ /* 0x000fea0003800000 */
.L_x_52:
        /* <DEDUP_REMOVED lines=10> */
.L_x_55:
[----:B------:R-:W-:Y:S05]  /*11e30*/  BSYNC B1 ;  /* 0x0000000000017941 */ /* 0x000fea0003800000 */
.L_x_54:
        /* <DEDUP_REMOVED lines=10> */
.L_x_57:
[----:B------:R-:W-:Y:S05]  /*11ee0*/  BSYNC B1 ;  /* 0x0000000000017941 */ /* 0x000fea0003800000 */
.L_x_56:
        /* <DEDUP_REMOVED lines=10> */
.L_x_59:
[----:B------:R-:W-:Y:S05]  /*11f90*/  BSYNC B1 ;  /* 0x0000000000017941 */ /* 0x000fea0003800000 */
.L_x_58:
        /* <DEDUP_REMOVED lines=10> */
.L_x_61:
[----:B------:R-:W-:Y:S05]  /*12040*/  BSYNC B1 ;  /* 0x0000000000017941 */ /* 0x000fea0003800000 */
.L_x_60:
        /* <DEDUP_REMOVED lines=10> */
.L_x_63:
[----:B------:R-:W-:Y:S05]  /*120f0*/  BSYNC B1 ;  /* 0x0000000000017941 */ /* 0x000fea0003800000 */
.L_x_62:
        /* <DEDUP_REMOVED lines=10> */
.L_x_65:
[----:B------:R-:W-:Y:S05]  /*121a0*/  BSYNC B1 ;  /* 0x0000000000017941 */ /* 0x000fea0003800000 */
.L_x_64:
        /* <DEDUP_REMOVED lines=10> */
.L_x_67:
[----:B------:R-:W-:Y:S05]  /*12250*/  BSYNC B1 ;  /* 0x0000000000017941 */ /* 0x000fea0003800000 */
.L_x_66:
        /* <DEDUP_REMOVED lines=10> */
.L_x_69:
[----:B------:R-:W-:Y:S05]  /*12300*/  BSYNC B1 ;  /* 0x0000000000017941 */ /* 0x000fea0003800000 */
.L_x_68:
        /* <DEDUP_REMOVED lines=10> */
.L_x_71:
[----:B------:R-:W-:Y:S05]  /*123b0*/  BSYNC B1 ;  /* 0x0000000000017941 */ /* 0x000fea0003800000 */
.L_x_70:
        /* <DEDUP_REMOVED lines=10> */
.L_x_73:
[----:B------:R-:W-:Y:S05]  /*12460*/  BSYNC B1 ;  /* 0x0000000000017941 */ /* 0x000fea0003800000 */
.L_x_72:
        /* <DEDUP_REMOVED lines=10> */
.L_x_75:
[----:B------:R-:W-:Y:S05]  /*12510*/  BSYNC B1 ;  /* 0x0000000000017941 */ /* 0x000fea0003800000 */
.L_x_74:
        /* <DEDUP_REMOVED lines=10> */
.L_x_77:
[----:B------:R-:W-:Y:S05]  /*125c0*/  BSYNC B1 ;  /* 0x0000000000017941 */ /* 0x000fea0003800000 */
.L_x_76:
        /* <DEDUP_REMOVED lines=10> */
.L_x_79:
[----:B------:R-:W-:Y:S05]  /*12670*/  BSYNC B1 ;  /* 0x0000000000017941 */ /* 0x000fea0003800000 */
.L_x_78:
        /* <DEDUP_REMOVED lines=10> */
.L_x_81:
[----:B------:R-:W-:Y:S05]  /*12720*/  BSYNC B1 ;  /* 0x0000000000017941 */ /* 0x000fea0003800000 */
.L_x_80:
        /* <DEDUP_REMOVED lines=10> */
.L_x_83:
[----:B------:R-:W-:Y:S05]  /*127d0*/  BSYNC B1 ;  /* 0x0000000000017941 */ /* 0x000fea0003800000 */
.L_x_82:
        /* <DEDUP_REMOVED lines=10> */
.L_x_85:
[----:B------:R-:W-:Y:S05]  /*12880*/  BSYNC B1 ;  /* 0x0000000000017941 */ /* 0x000fea0003800000 */
.L_x_84:
        /* <DEDUP_REMOVED lines=10> */
.L_x_87:
[----:B------:R-:W-:Y:S05]  /*12930*/  BSYNC B1 ;  /* 0x0000000000017941 */ /* 0x000fea0003800000 */
.L_x_86:
        /* <DEDUP_REMOVED lines=10> */
.L_x_89:
[----:B------:R-:W-:Y:S05]  /*129e0*/  BSYNC B1 ;  /* 0x0000000000017941 */ /* 0x000fea0003800000 */
.L_x_88:
        /* <DEDUP_REMOVED lines=10> */
.L_x_91:
[----:B------:R-:W-:Y:S05]  /*12a90*/  BSYNC B1 ;  /* 0x0000000000017941 */ /* 0x000fea0003800000 */
.L_x_90:
        /* <DEDUP_REMOVED lines=10> */
.L_x_93:
[----:B------:R-:W-:Y:S05]  /*12b40*/  BSYNC B1 ;  /* 0x0000000000017941 */ /* 0x000fea0003800000 */
.L_x_92:
        /* <DEDUP_REMOVED lines=10> */
.L_x_95:
[----:B------:R-:W-:Y:S05]  /*12bf0*/  BSYNC B1 ;  /* 0x0000000000017941 */ /* 0x000fea0003800000 */
.L_x_94:
        /* <DEDUP_REMOVED lines=10> */
.L_x_97:
[----:B------:R-:W-:Y:S05]  /*12ca0*/  BSYNC B1 ;  /* 0x0000000000017941 */ /* 0x000fea0003800000 */
.L_x_96:
        /* <DEDUP_REMOVED lines=10> */
.L_x_99:
[----:B------:R-:W-:Y:S05]  /*12d50*/  BSYNC B1 ;  /* 0x0000000000017941 */ /* 0x000fea0003800000 */
.L_x_98:
        /* <DEDUP_REMOVED lines=10> */
.L_x_101:
[----:B------:R-:W-:Y:S05]  /*12e00*/  BSYNC B1 ;  /* 0x0000000000017941 */ /* 0x000fea0003800000 */
.L_x_100:
        /* <DEDUP_REMOVED lines=10> */
.L_x_103:
[----:B------:R-:W-:Y:S05]  /*12eb0*/  BSYNC B1 ;  /* 0x0000000000017941 */ /* 0x000fea0003800000 */
.L_x_102:
        /* <DEDUP_REMOVED lines=10> */
.L_x_105:
[----:B------:R-:W-:Y:S05]  /*12f60*/  BSYNC B1 ;  /* 0x0000000000017941 */ /* 0x000fea0003800000 */
.L_x_104:
        /* <DEDUP_REMOVED lines=10> */
.L_x_107:
[----:B------:R-:W-:Y:S05]  /*13010*/  BSYNC B1 ;  /* 0x0000000000017941 */ /* 0x000fea0003800000 */
.L_x_106:
        /* <DEDUP_REMOVED lines=10> */
.L_x_109:
[----:B------:R-:W-:Y:S05]  /*130c0*/  BSYNC B1 ;  /* 0x0000000000017941 */ /* 0x000fea0003800000 */
.L_x_108:
        /* <DEDUP_REMOVED lines=10> */
.L_x_111:
[----:B------:R-:W-:Y:S05]  /*13170*/  BSYNC B1 ;  /* 0x0000000000017941 */ /* 0x000fea0003800000 */
.L_x_110:
        /* <DEDUP_REMOVED lines=10> */
.L_x_113:
[----:B------:R-:W-:Y:S05]  /*13220*/  BSYNC B1 ;  /* 0x0000000000017941 */ /* 0x000fea0003800000 */
.L_x_112:
        /* <DEDUP_REMOVED lines=10> */
.L_x_115:
[----:B------:R-:W-:Y:S05]  /*132d0*/  BSYNC B1 ;  /* 0x0000000000017941 */ /* 0x000fea0003800000 */
.L_x_114:
        /* <DEDUP_REMOVED lines=10> */
.L_x_117:
[----:B------:R-:W-:Y:S05]  /*13380*/  BSYNC B1 ;  /* 0x0000000000017941 */ /* 0x000fea0003800000 */
.L_x_116:
        /* <DEDUP_REMOVED lines=10> */
.L_x_119:
[----:B------:R-:W-:Y:S05]  /*13430*/  BSYNC B1 ;  /* 0x0000000000017941 */ /* 0x000fea0003800000 */
.L_x_118:
        /* <DEDUP_REMOVED lines=10> */
.L_x_121:
[----:B------:R-:W-:Y:S05]  /*134e0*/  BSYNC B1 ;  /* 0x0000000000017941 */ /* 0x000fea0003800000 */
.L_x_120:
        /* <DEDUP_REMOVED lines=10> */
.L_x_123:
[----:B------:R-:W-:Y:S05]  /*13590*/  BSYNC B1 ;  /* 0x0000000000017941 */ /* 0x000fea0003800000 */
.L_x_122:
        /* <DEDUP_REMOVED lines=10> */
.L_x_125:
[----:B------:R-:W-:Y:S05]  /*13640*/  BSYNC B1 ;  /* 0x0000000000017941 */ /* 0x000fea0003800000 */
.L_x_124:
        /* <DEDUP_REMOVED lines=10> */
.L_x_127:
[----:B------:R-:W-:Y:S05]  /*136f0*/  BSYNC B1 ;  /* 0x0000000000017941 */ /* 0x000fea0003800000 */
.L_x_126:
        /* <DEDUP_REMOVED lines=10> */
.L_x_129:
[----:B------:R-:W-:Y:S05]  /*137a0*/  BSYNC B1 ;  /* 0x0000000000017941 */ /* 0x000fea0003800000 */
.L_x_128:
        /* <DEDUP_REMOVED lines=10> */
.L_x_131:
[----:B------:R-:W-:Y:S05]  /*13850*/  BSYNC B1 ;  /* 0x0000000000017941 */ /* 0x000fea0003800000 */
.L_x_130:
        /* <DEDUP_REMOVED lines=10> */
.L_x_133:
[----:B------:R-:W-:Y:S05]  /*13900*/  BSYNC B1 ;  /* 0x0000000000017941 */ /* 0x000fea0003800000 */
.L_x_132:
        /* <DEDUP_REMOVED lines=10> */
.L_x_135:
[----:B------:R-:W-:Y:S05]  /*139b0*/  BSYNC B1 ;  /* 0x0000000000017941 */ /* 0x000fea0003800000 */
.L_x_134:
        /* <DEDUP_REMOVED lines=10> */
.L_x_137:
[----:B------:R-:W-:Y:S05]  /*13a60*/  BSYNC B1 ;  /* 0x0000000000017941 */ /* 0x000fea0003800000 */
.L_x_136:
        /* <DEDUP_REMOVED lines=10> */
.L_x_139:
[----:B------:R-:W-:Y:S05]  /*13b10*/  BSYNC B1 ;  /* 0x0000000000017941 */ /* 0x000fea0003800000 */
.L_x_138:
        /* <DEDUP_REMOVED lines=10> */
.L_x_141:
[----:B------:R-:W-:Y:S05]  /*13bc0*/  BSYNC B1 ;  /* 0x0000000000017941 */ /* 0x000fea0003800000 */
.L_x_140:
        /* <DEDUP_REMOVED lines=10> */
.L_x_143:
[----:B------:R-:W-:Y:S05]  /*13c70*/  BSYNC B1 ;  /* 0x0000000000017941 */ /* 0x000fea0003800000 */
.L_x_142:
        /* <DEDUP_REMOVED lines=10> */
.L_x_145:
[----:B------:R-:W-:Y:S05]  /*13d20*/  BSYNC B1 ;  /* 0x0000000000017941 */ /* 0x000fea0003800000 */
.L_x_144:
        /* <DEDUP_REMOVED lines=10> */
.L_x_147:
[----:B------:R-:W-:Y:S05]  /*13dd0*/  BSYNC B1 ;  /* 0x0000000000017941 */ /* 0x000fea0003800000 */
.L_x_146:
        /* <DEDUP_REMOVED lines=10> */
.L_x_149:
[----:B------:R-:W-:Y:S05]  /*13e80*/  BSYNC B1 ;  /* 0x0000000000017941 */ /* 0x000fea0003800000 */
.L_x_148:
        /* <DEDUP_REMOVED lines=10> */
.L_x_151:
[----:B------:R-:W-:Y:S05]  /*13f30*/  BSYNC B1 ;  /* 0x0000000000017941 */ /* 0x000fea0003800000 */
.L_x_150:
        /* <DEDUP_REMOVED lines=10> */
.L_x_153:
[----:B------:R-:W-:Y:S05]  /*13fe0*/  BSYNC B1 ;  /* 0x0000000000017941 */ /* 0x000fea0003800000 */
.L_x_152:
        /* <DEDUP_REMOVED lines=10> */
.L_x_155:
[----:B------:R-:W-:Y:S05]  /*14090*/  BSYNC B1 ;  /* 0x0000000000017941 */ /* 0x000fea0003800000 */
.L_x_154:
        /* <DEDUP_REMOVED lines=10> */
.L_x_157:
[----:B------:R-:W-:Y:S05]  /*14140*/  BSYNC B1 ;  /* 0x0000000000017941 */ /* 0x000fea0003800000 */
.L_x_156:
        /* <DEDUP_REMOVED lines=10> */
.L_x_159:
[----:B------:R-:W-:Y:S05]  /*141f0*/  BSYNC B1 ;  /* 0x0000000000017941 */ /* 0x000fea0003800000 */
.L_x_158:
        /* <DEDUP_REMOVED lines=10> */
.L_x_161:
[----:B------:R-:W-:Y:S05]  /*142a0*/  BSYNC B1 ;  /* 0x0000000000017941 */ /* 0x000fea0003800000 */
.L_x_160:
        /* <DEDUP_REMOVED lines=10> */
.L_x_163:
[----:B------:R-:W-:Y:S05]  /*14350*/  BSYNC B1 ;  /* 0x0000000000017941 */ /* 0x000fea0003800000 */
.L_x_162:
        /* <DEDUP_REMOVED lines=10> */
.L_x_165:
[----:B------:R-:W-:Y:S05]  /*14400*/  BSYNC B1 ;  /* 0x0000000000017941 */ /* 0x000fea0003800000 */
.L_x_164:
        /* <DEDUP_REMOVED lines=10> */
.L_x_167:
[----:B------:R-:W-:Y:S05]  /*144b0*/  BSYNC B1 ;  /* 0x0000000000017941 */ /* 0x000fea0003800000 */
.L_x_166:
        /* <DEDUP_REMOVED lines=10> */
.L_x_169:
[----:B------:R-:W-:Y:S05]  /*14560*/  BSYNC B1 ;  /* 0x0000000000017941 */ /* 0x000fea0003800000 */
.L_x_168:
        /* <DEDUP_REMOVED lines=10> */
.L_x_171:
[----:B------:R-:W-:Y:S05]  /*14610*/  BSYNC B1 ;  /* 0x0000000000017941 */ /* 0x000fea0003800000 */
.L_x_170:
        /* <DEDUP_REMOVED lines=10> */
.L_x_173:
[----:B------:R-:W-:Y:S05]  /*146c0*/  BSYNC B1 ;  /* 0x0000000000017941 */ /* 0x000fea0003800000 */
.L_x_172:
        /* <DEDUP_REMOVED lines=10> */
.L_x_175:
[----:B------:R-:W-:Y:S05]  /*14770*/  BSYNC B1 ;  /* 0x0000000000017941 */ /* 0x000fea0003800000 */
.L_x_174:
        /* <DEDUP_REMOVED lines=10> */
.L_x_177:
[----:B------:R-:W-:Y:S05]  /*14820*/  BSYNC B1 ;  /* 0x0000000000017941 */ /* 0x000fea0003800000 */
.L_x_176:
        /* <DEDUP_REMOVED lines=10> */
.L_x_179:
[----:B------:R-:W-:Y:S05]  /*148d0*/  BSYNC B1 ;  /* 0x0000000000017941 */ /* 0x000fea0003800000 */
.L_x_178:
        /* <DEDUP_REMOVED lines=10> */
.L_x_181:
[----:B------:R-:W-:Y:S05]  /*14980*/  BSYNC B1 ;  /* 0x0000000000017941 */ /* 0x000fea0003800000 */
.L_x_180:
        /* <DEDUP_REMOVED lines=10> */
.L_x_183:
[----:B------:R-:W-:Y:S05]  /*14a30*/  BSYNC B1 ;  /* 0x0000000000017941 */ /* 0x000fea0003800000 */
.L_x_182:
        /* <DEDUP_REMOVED lines=10> */
.L_x_185:
[----:B------:R-:W-:Y:S05]  /*14ae0*/  BSYNC B1 ;  /* 0x0000000000017941 */ /* 0x000fea0003800000 */
.L_x_184:
        /* <DEDUP_REMOVED lines=10> */
.L_x_187:
[----:B------:R-:W-:Y:S05]  /*14b90*/  BSYNC B1 ;  /* 0x0000000000017941 */ /* 0x000fea0003800000 */
.L_x_186:
        /* <DEDUP_REMOVED lines=10> */
.L_x_189:
[----:B------:R-:W-:Y:S05]  /*14c40*/  BSYNC B1 ;  /* 0x0000000000017941 */ /* 0x000fea0003800000 */
.L_x_188:
        /* <DEDUP_REMOVED lines=10> */
.L_x_191:
[----:B------:R-:W-:Y:S05]  /*14cf0*/  BSYNC B1 ;  /* 0x0000000000017941 */ /* 0x000fea0003800000 */
.L_x_190:
        /* <DEDUP_REMOVED lines=10> */
.L_x_193:
[----:B------:R-:W-:Y:S05]  /*14da0*/  BSYNC B1 ;  /* 0x0000000000017941 */ /* 0x000fea0003800000 */
.L_x_192:
        /* <DEDUP_REMOVED lines=10> */
.L_x_195:
[----:B------:R-:W-:Y:S05]  /*14e50*/  BSYNC B1 ;  /* 0x0000000000017941 */ /* 0x000fea0003800000 */
.L_x_194:
        /* <DEDUP_REMOVED lines=10> */
.L_x_197:
[----:B------:R-:W-:Y:S05]  /*14f00*/  BSYNC B1 ;  /* 0x0000000000017941 */ /* 0x000fea0003800000 */
.L_x_196:
        /* <DEDUP_REMOVED lines=10> */
.L_x_199:
[----:B------:R-:W-:Y:S05]  /*14fb0*/  BSYNC B1 ;  /* 0x0000000000017941 */ /* 0x000fea0003800000 */
.L_x_198:
        /* <DEDUP_REMOVED lines=10> */
.L_x_201:
[----:B------:R-:W-:Y:S05]  /*15060*/  BSYNC B1 ;  /* 0x0000000000017941 */ /* 0x000fea0003800000 */
.L_x_200:
        /* <DEDUP_REMOVED lines=10> */
.L_x_203:
[----:B------:R-:W-:Y:S05]  /*15110*/  BSYNC B1 ;  /* 0x0000000000017941 */ /* 0x000fea0003800000 */
.L_x_202:
        /* <DEDUP_REMOVED lines=10> */
.L_x_205:
[----:B------:R-:W-:Y:S05]  /*151c0*/  BSYNC B1 ;  /* 0x0000000000017941 */ /* 0x000fea0003800000 */
.L_x_204:
        /* <DEDUP_REMOVED lines=10> */
.L_x_207:
[----:B------:R-:W-:Y:S05]  /*15270*/  BSYNC B1 ;  /* 0x0000000000017941 */ /* 0x000fea0003800000 */
.L_x_206:
        /* <DEDUP_REMOVED lines=10> */
.L_x_209:
[----:B------:R-:W-:Y:S05]  /*15320*/  BSYNC B1 ;  /* 0x0000000000017941 */ /* 0x000fea0003800000 */
.L_x_208:
        /* <DEDUP_REMOVED lines=10> */
.L_x_211:
[----:B------:R-:W-:Y:S05]  /*153d0*/  BSYNC B1 ;  /* 0x0000000000017941 */ /* 0x000fea0003800000 */
.L_x_210:
        /* <DEDUP_REMOVED lines=10> */
.L_x_213:
[----:B------:R-:W-:Y:S05]  /*15480*/  BSYNC B1 ;  /* 0x0000000000017941 */ /* 0x000fea0003800000 */
.L_x_212:
        /* <DEDUP_REMOVED lines=10> */
.L_x_215:
[----:B------:R-:W-:Y:S05]  /*15530*/  BSYNC B1 ;  /* 0x0000000000017941 */ /* 0x000fea0003800000 */
.L_x_214:
        /* <DEDUP_REMOVED lines=10> */
.L_x_217:
[----:B------:R-:W-:Y:S05]  /*155e0*/  BSYNC B1 ;  /* 0x0000000000017941 */ /* 0x000fea0003800000 */
.L_x_216:
        /* <DEDUP_REMOVED lines=10> */
.L_x_219:
[----:B------:R-:W-:Y:S05]  /*15690*/  BSYNC B1 ;  /* 0x0000000000017941 */ /* 0x000fea0003800000 */
.L_x_218:
        /* <DEDUP_REMOVED lines=10> */
.L_x_221:
[----:B------:R-:W-:Y:S05]  /*15740*/  BSYNC B1 ;  /* 0x0000000000017941 */ /* 0x000fea0003800000 */
.L_x_220:
        /* <DEDUP_REMOVED lines=10> */
.L_x_223:
[----:B------:R-:W-:Y:S05]  /*157f0*/  BSYNC B1 ;  /* 0x0000000000017941 */ /* 0x000fea0003800000 */
.L_x_222:
        /* <DEDUP_REMOVED lines=10> */
.L_x_225:
[----:B------:R-:W-:Y:S05]  /*158a0*/  BSYNC B1 ;  /* 0x0000000000017941 */ /* 0x000fea0003800000 */
.L_x_224:
        /* <DEDUP_REMOVED lines=10> */
.L_x_227:
[----:B------:R-:W-:Y:S05]  /*15950*/  BSYNC B1 ;  /* 0x0000000000017941 */ /* 0x000fea0003800000 */
.L_x_226:
        /* <DEDUP_REMOVED lines=10> */
.L_x_229:
[----:B------:R-:W-:Y:S05]  /*15a00*/  BSYNC B1 ;  /* 0x0000000000017941 */ /* 0x000fea0003800000 */
.L_x_228:
        /* <DEDUP_REMOVED lines=10> */
.L_x_231:
[----:B------:R-:W-:Y:S05]  /*15ab0*/  BSYNC B1 ;  /* 0x0000000000017941 */ /* 0x000fea0003800000 */
.L_x_230:
        /* <DEDUP_REMOVED lines=10> */
.L_x_233:
[----:B------:R-:W-:Y:S05]  /*15b60*/  BSYNC B1 ;  /* 0x0000000000017941 */ /* 0x000fea0003800000 */
.L_x_232:
        /* <DEDUP_REMOVED lines=10> */
.L_x_235:
[----:B------:R-:W-:Y:S05]  /*15c10*/  BSYNC B1 ;  /* 0x0000000000017941 */ /* 0x000fea0003800000 */
.L_x_234:
        /* <DEDUP_REMOVED lines=10> */
.L_x_237:
[----:B------:R-:W-:Y:S05]  /*15cc0*/  BSYNC B1 ;  /* 0x0000000000017941 */ /* 0x000fea0003800000 */
.L_x_236:
        /* <DEDUP_REMOVED lines=10> */
.L_x_239:
[----:B------:R-:W-:Y:S05]  /*15d70*/  BSYNC B1 ;  /* 0x0000000000017941 */ /* 0x000fea0003800000 */
.L_x_238:
        /* <DEDUP_REMOVED lines=10> */
.L_x_241:
[----:B------:R-:W-:Y:S05]  /*15e20*/  BSYNC B1 ;  /* 0x0000000000017941 */ /* 0x000fea0003800000 */
.L_x_240:
        /* <DEDUP_REMOVED lines=10> */
.L_x_243:
[----:B------:R-:W-:Y:S05]  /*15ed0*/  BSYNC B1 ;  /* 0x0000000000017941 */ /* 0x000fea0003800000 */
.L_x_242:
        /* <DEDUP_REMOVED lines=10> */
.L_x_245:
[----:B------:R-:W-:Y:S05]  /*15f80*/  BSYNC B1 ;  /* 0x0000000000017941 */ /* 0x000fea0003800000 */
.L_x_244:
        /* <DEDUP_REMOVED lines=10> */
.L_x_247:
[----:B------:R-:W-:Y:S05]  /*16030*/  BSYNC B1 ;  /* 0x0000000000017941 */ /* 0x000fea0003800000 */
.L_x_246:
        /* <DEDUP_REMOVED lines=10> */
.L_x_249:
[----:B------:R-:W-:Y:S05]  /*160e0*/  BSYNC B1 ;  /* 0x0000000000017941 */ /* 0x000fea0003800000 */
.L_x_248:
        /* <DEDUP_REMOVED lines=10> */
.L_x_251:
[----:B------:R-:W-:Y:S05]  /*16190*/  BSYNC B1 ;  /* 0x0000000000017941 */ /* 0x000fea0003800000 */
.L_x_250:
        /* <DEDUP_REMOVED lines=10> */
.L_x_253:
[----:B------:R-:W-:Y:S05]  /*16240*/  BSYNC B1 ;  /* 0x0000000000017941 */ /* 0x000fea0003800000 */
.L_x_252:
        /* <DEDUP_REMOVED lines=10> */
.L_x_255:
[----:B------:R-:W-:Y:S05]  /*162f0*/  BSYNC B1 ;  /* 0x0000000000017941 */ /* 0x000fea0003800000 */
.L_x_254:
        /* <DEDUP_REMOVED lines=10> */
.L_x_257:
[----:B------:R-:W-:Y:S05]  /*163a0*/  BSYNC B1 ;  /* 0x0000000000017941 */ /* 0x000fea0003800000 */
.L_x_256:
        /* <DEDUP_REMOVED lines=10> */
.L_x_259:
[----:B------:R-:W-:Y:S05]  /*16450*/  BSYNC B1 ;  /* 0x0000000000017941 */ /* 0x000fea0003800000 */
.L_x_258:
        /* <DEDUP_REMOVED lines=10> */
.L_x_261:
[----:B------:R-:W-:Y:S05]  /*16500*/  BSYNC B1 ;  /* 0x0000000000017941 */ /* 0x000fea0003800000 */
.L_x_260:
        /* <DEDUP_REMOVED lines=10> */
.L_x_263:
[----:B------:R-:W-:Y:S05]  /*165b0*/  BSYNC B1 ;  /* 0x0000000000017941 */ /* 0x000fea0003800000 */
.L_x_262:
        /* <DEDUP_REMOVED lines=10> */
.L_x_265:
[----:B------:R-:W-:Y:S05]  /*16660*/  BSYNC B1 ;  /* 0x0000000000017941 */ /* 0x000fea0003800000 */
.L_x_264:
        /* <DEDUP_REMOVED lines=10> */
.L_x_267:
[----:B------:R-:W-:Y:S05]  /*16710*/  BSYNC B1 ;  /* 0x0000000000017941 */ /* 0x000fea0003800000 */
.L_x_266:
        /* <DEDUP_REMOVED lines=10> */
.L_x_269:
[----:B------:R-:W-:Y:S05]  /*167c0*/  BSYNC B1 ;  /* 0x0000000000017941 */ /* 0x000fea0003800000 */
.L_x_268:
        /* <DEDUP_REMOVED lines=10> */
.L_x_271:
[----:B------:R-:W-:Y:S05]  /*16870*/  BSYNC B1 ;  /* 0x0000000000017941 */ /* 0x000fea0003800000 */
.L_x_270:
        /* <DEDUP_REMOVED lines=10> */
.L_x_273:
[----:B------:R-:W-:Y:S05]  /*16920*/  BSYNC B1 ;  /* 0x0000000000017941 */ /* 0x000fea0003800000 */
.L_x_272:
        /* <DEDUP_REMOVED lines=10> */
.L_x_275:
[----:B------:R-:W-:Y:S05]  /*169d0*/  BSYNC B1 ;  /* 0x0000000000017941 */ /* 0x000fea0003800000 */
.L_x_274:
        /* <DEDUP_REMOVED lines=10> */
.L_x_277:
[----:B------:R-:W-:Y:S05]  /*16a80*/  BSYNC B1 ;  /* 0x0000000000017941 */ /* 0x000fea0003800000 */
.L_x_276:
        /* <DEDUP_REMOVED lines=10> */
.L_x_279:
[----:B------:R-:W-:Y:S05]  /*16b30*/  BSYNC B1 ;  /* 0x0000000000017941 */ /* 0x000fea0003800000 */
.L_x_278:
        /* <DEDUP_REMOVED lines=10> */
.L_x_281:
[----:B------:R-:W-:Y:S05]  /*16be0*/  BSYNC B1 ;  /* 0x0000000000017941 */ /* 0x000fea0003800000 */
.L_x_280:
        /* <DEDUP_REMOVED lines=10> */
.L_x_283:
[----:B------:R-:W-:Y:S05]  /*16c90*/  BSYNC B1 ;  /* 0x0000000000017941 */ /* 0x000fea0003800000 */
.L_x_282:
[----:B0-234-:R-:W2:Y:S01]  /*16ca0*/  LDL.LU R10, [R1+0x1f4] ;  /* 0x0001f400010a7983 */ /* 0x01dea20000300800 */
[----:B-----5:R-:W-:Y:S01]  /*16cb0*/  HADD2.F32 R11, -RZ, R23.H0_H0 ;  /* 0x20000017ff0b7230 */ /* 0x020fe20000004100 */
        /* <DEDUP_REMOVED lines=8> */
.L_x_285:
[----:B------:R-:W-:Y:S05]  /*16d40*/  BSYNC B1 ;  /* 0x0000000000017941 */ /* 0x000fea0003800000 */
.L_x_284:
[----:B------:R-:W3:Y:S01]  /*16d50*/  LDL.LU R10, [R1+0x1f8] ;  /* 0x0001f800010a7983 */ /* 0x000ee20000300800 */
[----:B0----5:R-:W-:Y:S01]  /*16d60*/  HADD2.F32 R11, -RZ, R23.H0_H0 ;  /* 0x20000017ff0b7230 */ /* 0x021fe20000004100 */
[----:B------:R-:W-:Y:S01]  /*16d70*/  ISETP.GT.AND P1, PT, R0, 0xf9, P0 ;  /* 0x000000f90000780c */ /* 0x000fe20000724270 */
[----:B------:R-:W-:Y:S01]  /*16d80*/  BSSY B1, `(.L_x_286) ;  /* 0x000000a000017945 */ /* 0x000fe20003800000 */
[----:B------:R-:W-:Y:S02]  /*16d90*/  IADD3 R169, P0, R3, 0x80, RZ ;  /* 0x0000008003a97810 */ /* 0x000fe40007f1e0ff */
[----:B------:R-:W-:-:S04]  /*16da0*/  FMUL R11, R11, R16 ;  /* 0x000000100b0b7220 */ /* 0x000fc80000400000 */
[----:B---3--:R-:W-:-:S05]  /*16db0*/  FFMA R11, R10, R2, R11 ;  /* 0x000000020a0b7223 */ /* 0x008fca000000000b */
[----:B------:R-:W-:-:S04]  /*16dc0*/  F2FP.F16.F32.PACK_AB R11, RZ, R11 ;  /* 0x0000000bff0b723e */ /* 0x000fc800000000ff */
[----:B------:R-:W-:Y:S02]  /*16dd0*/  PRMT R3, R11, 0x7610, R3 ;  /* 0x000076100b037816 */ /* 0x000fe40000000003 */
[----:B------:R-:W-:-:S03]  /*16de0*/  IADD3.X R11, RZ, UR7, RZ, P0, !PT ;  /* 0x00000007ff0b7c10 */ /* 0x000fc600087fe4ff */
[----:B------:R0:W-:Y:S01]  /*16df0*/  @P2 STG.E.U16 desc[UR44][R6.64+0x1f0], R3 ;  /* 0x0001f00306002986 */ /* 0x0001e2000c10152c */
[----:B------:R-:W-:Y:S05]  /*16e00*/  @!P1 BRA `(.L_x_287) ;  /* 0x0000000000049947 */ /* 0x000fea0003800000 */
[----:B------:R3:W5:Y:S02]  /*16e10*/  LDG.E.LTC128B.U16 R23, desc[UR44][R8.64+0x1f2] ;  /* 0x0001f22c08177981 */ /* 0x000764000c1e1520 */
.L_x_287:
[----:B------:R-:W-:Y:S05]  /*16e20*/  BSYNC B1 ;  /* 0x0000000000017941 */ /* 0x000fea0003800000 */
.L_x_286:
[----:B------:R-:W4:Y:S01]  /*16e30*/  LDL.LU R10, [R1+0x1fc] ;  /* 0x0001fc00010a7983 */ /* 0x000f220000300800 */
[----:B0----5:R-:W-:Y:S01]  /*16e40*/  HADD2.F32 R3, -RZ, R23.H0_H0 ;  /* 0x20000017ff037230 */ /* 0x021fe20000004100 */
[----:B------:R-:W-:Y:S01]  /*16e50*/  ISETP.GT.AND P0, PT, R153, 0x80, PT ;  /* 0x000000809900780c */ /* 0x000fe20003f04270 */
[----:B--23--:R-:W-:-:S03]  /*16e60*/  IMAD R8, R11, R14, RZ ;  /* 0x0000000e0b087224 */ /* 0x00cfc600078e02ff */
[----:B------:R-:W-:Y:S01]  /*16e70*/  FMUL R3, R3, R16 ;  /* 0x0000001003037220 */ /* 0x000fe20000400000 */
[C---:B------:R-:W-:Y:S01]  /*16e80*/  IMAD R167, R169.reuse, R15, R8 ;  /* 0x0000000fa9a77224 */ /* 0x040fe200078e0208 */
[----:B------:R-:W-:Y:S01]  /*16e90*/  ISETP.GT.AND P3, PT, R0, RZ, P0 ;  /* 0x000000ff0000720c */ /* 0x000fe20000764270 */
[----:B------:R-:W-:-:S04]  /*16ea0*/  IMAD.WIDE.U32 R8, R169, R14, R20 ;  /* 0x0000000ea9087225 */ /* 0x000fc800078e0014 */
[----:B------:R-:W-:Y:S02]  /*16eb0*/  IMAD.IADD R9, R9, 0x1, R167 ;  /* 0x0000000109097824 */ /* 0x000fe400078e02a7 */
[----:B----4-:R-:W-:Y:S01]  /*16ec0*/  FFMA R3, R10, R2, R3 ;  /* 0x000000020a037223 */ /* 0x010fe20000000003 */
[----:B------:R-:W-:-:S04]  /*16ed0*/  LEA R10, P2, R8, R12, 0x1 ;  /* 0x0000000c080a7211 */ /* 0x000fc800078408ff */
[----:B------:R-:W-:Y:S02]  /*16ee0*/  F2FP.F16.F32.PACK_AB R3, RZ, R3 ;  /* 0x00000003ff03723e */ /* 0x000fe400000000ff */
[--C-:B------:R-:W-:Y:S02]  /*16ef0*/  LEA.HI.X R11, R8, R13, R9.reuse, 0x1, P2 ;  /* 0x0000000d080b7211 */ /* 0x100fe400010f0c09 */
[----:B------:R-:W-:-:S05]  /*16f00*/  PRMT R9, R3, 0x7610, R9 ;  /* 0x0000761003097816 */ /* 0x000fca0000000009 */
[----:B------:R0:W-:Y:S04]  /*16f10*/  @P1 STG.E.U16 desc[UR44][R6.64+0x1f2], R9 ;  /* 0x0001f20906001986 */ /* 0x0001e8000c10152c */
[----:B------:R-:W2:Y:S01]  /*16f20*/  @P3 LDG.E.LTC128B.U16 R23, desc[UR44][R10.64] ;  /* 0x0000002c0a173981 */ /* 0x000ea2000c1e1520 */
[----:B-1----:R-:W-:Y:S01]  /*16f30*/  IMAD.U32 R161, RZ, RZ, UR8 ;  /* 0x00000008ffa17e24 */ /* 0x002fe2000f8e00ff */
[----:B------:R-:W-:Y:S01]  /*16f40*/  MOV R165, UR8 ;  /* 0x0000000800a57c02 */ /* 0x000fe20008000f00 */
[----:B------:R-:W-:Y:S01]  /*16f50*/  IMAD.U32 R164, RZ, RZ, UR9 ;  /* 0x00000009ffa47e24 */ /* 0x000fe2000f8e00ff */
[----:B------:R-:W-:Y:S01]  /*16f60*/  ISETP.GT.AND P2, PT, R0, 0x1, P0 ;  /* 0x000000010000780c */ /* 0x000fe20000744270 */
[----:B------:R-:W-:Y:S01]  /*16f70*/  BSSY B1, `(.L_x_288) ;  /* 0x0000012000017945 */ /* 0x000fe20003800000 */
[----:B------:R-:W-:Y:S01]  /*16f80*/  SHF.L.U32 R161, R161, 0x8, RZ ;  /* 0x00000008a1a17819 */ /* 0x000fe200000006ff */
[----:B0-----:R-:W-:Y:S01]  /*16f90*/  IMAD.WIDE.U32 R8, R169, R14, R18 ;  /* 0x0000000ea9087225 */ /* 0x001fe200078e0012 */
[----:B------:R-:W-:-:S04]  /*16fa0*/  SHF.L.U64.HI R165, R165, 0x8, R164 ;  /* 0x00000008a5a57819 */ /* 0x000fc800000102a4 */
[----:B------:R-:W-:-:S03]  /*16fb0*/  IADD3 R9, R167, R9, RZ ;  /* 0x00000009a7097210 */ /* 0x000fc60007ffe0ff */
[----:B------:R-:W-:Y:S01]  /*16fc0*/  IMAD.WIDE.U32 R162, R22, UR42, R8 ;  /* 0x0000002a16a27c25 */ /* 0x000fe2000f8e0008 */
[----:B------:R-:W-:-:S03]  /*16fd0*/  IADD3 R8, P1, R161, R4, RZ ;  /* 0x00000004a1087210 */ /* 0x000fc60007f3e0ff */
[----:B------:R-:W-:Y:S01]  /*16fe0*/  IMAD.IADD R7, R159, 0x1, R163 ;  /* 0x000000019f077824 */ /* 0x000fe200078e02a3 */
[----:B------:R-:W-:Y:S02]  /*16ff0*/  IADD3.X R9, R165, R5, RZ, P1, !PT ;  /* 0x00000005a5097210 */ /* 0x000fe40000ffe4ff */
[----:B------:R-:W-:-:S04]  /*17000*/  LEA R6, P4, R162, R12, 0x1 ;  /* 0x0000000ca2067211 */ /* 0x000fc800078808ff */
[----:B------:R-:W-:Y:S01]  /*17010*/  LEA.HI.X R7, R162, R13, R7, 0x1, P4 ;  /* 0x0000000da2077211 */ /* 0x000fe200020f0c07 */
[----:B--2---:R-:W-:-:S05]  /*17020*/  HADD2.F32 R3, -RZ, R23.H0_H0 ;  /* 0x20000017ff037230 */ /* 0x004fca0000004100 */
[----:B------:R-:W-:-:S04]  /*17030*/  FMUL R3, R3, R16 ;  /* 0x0000001003037220 */ /* 0x000fc80000400000 */
[----:B------:R-:W-:-:S05]  /*17040*/  FFMA R3, R24, R2, R3 ;  /* 0x0000000218037223 */ /* 0x000fca0000000003 */
[----:B------:R-:W-:-:S05]  /*17050*/  F2FP.F16.F32.PACK_AB R3, RZ, R3 ;  /* 0x00000003ff03723e */ /* 0x000fca00000000ff */
[----:B------:R0:W-:Y:S01]  /*17060*/  @P3 STG.E.U16 desc[UR44][R8.64], R3 ;  /* 0x0000000308003986 */ /* 0x0001e2000c10152c */
[----:B------:R-:W-:Y:S05]  /*17070*/  @!P2 BRA `(.L_x_289) ;  /* 0x000000000004a947 */ /* 0x000fea0003800000 */
[----:B------:R1:W5:Y:S02]  /*17080*/  LDG.E.LTC128B.U16 R23, desc[UR44][R6.64+0x2] ;  /* 0x0000022c06177981 */ /* 0x000364000c1e1520 */
.L_x_289:
[----:B------:R-:W-:Y:S05]  /*17090*/  BSYNC B1 ;  /* 0x0000000000017941 */ /* 0x000fea0003800000 */
.L_x_288:
[----:B0----5:R-:W-:Y:S01]  /*170a0*/  HADD2.F32 R3, -RZ, R23.H0_H0 ;  /* 0x20000017ff037230 */ /* 0x021fe20000004100 */
[----:B------:R-:W-:Y:S01]  /*170b0*/  ISETP.GT.AND P1, PT, R153, 0x88, PT ;  /* 0x000000889900780c */ /* 0x000fe20003f24270 */
[----:B------:R-:W-:Y:S01]  /*170c0*/  IMAD.WIDE.U32 R14, R169, R14, R156 ;  /* 0x0000000ea90e7225 */ /* 0x000fe200078e009c */
[----:B------:R-:W-:Y:S03]  /*170d0*/  BSSY B1, `(.L_x_290) ;  /* 0x0000010000017945 */ /* 0x000fe60003800000 */
[----:B------:R-:W-:Y:S01]  /*170e0*/  FMUL R10, R3, R16 ;  /* 0x00000010030a7220 */ /* 0x000fe20000400000 */
[----:B------:R-:W-:Y:S01]  /*170f0*/  IMAD.IADD R167, R167, 0x1, R15 ;  /* 0x00000001a7a77824 */ /* 0x000fe200078e020f */
[----:B------:R-:W-:Y:S02]  /*17100*/  IADD3 R154, P5, R154, R14, RZ ;  /* 0x0000000e9a9a7210 */ /* 0x000fe40007fbe0ff */
[----:B------:R-:W-:Y:S01]  /*17110*/  FFMA R10, R25, R2, R10 ;  /* 0x00000002190a7223 */ /* 0x000fe2000000000a */
[----:B------:R-:W-:-:S02]  /*17120*/  ISETP.GT.AND P3, PT, R0, RZ, P1 ;  /* 0x000000ff0000720c */ /* 0x000fc40000f64270 */
[----:B------:R-:W-:Y:S02]  /*17130*/  IADD3.X R20, R167, R21, RZ, P5, !PT ;  /* 0x00000015a7147210 */ /* 0x000fe40002ffe4ff */
[----:B------:R-:W-:Y:S02]  /*17140*/  F2FP.F16.F32.PACK_AB R3, RZ, R10 ;  /* 0x0000000aff03723e */ /* 0x000fe400000000ff */
[----:B------:R-:W-:Y:S02]  /*17150*/  LEA R10, P5, R154, R12, 0x1 ;  /* 0x0000000c9a0a7211 */ /* 0x000fe400078a08ff */
[----:B------:R-:W-:Y:S02]  /*17160*/  PRMT R21, R3, 0x7610, R21 ;  /* 0x0000761003157816 */ /* 0x000fe40000000015 */
[----:B------:R-:W-:Y:S02]  /*17170*/  IADD3 R14, P4, R18, R14, RZ ;  /* 0x0000000e120e7210 */ /* 0x000fe40007f9e0ff */
[----:B------:R-:W-:Y:S01]  /*17180*/  LEA.HI.X R11, R154, R13, R20, 0x1, P5 ;  /* 0x0000000d9a0b7211 */ /* 0x000fe200028f0c14 */
[----:B------:R0:W-:Y:S01]  /*17190*/  @P2 STG.E.U16 desc[UR44][R8.64+0x2], R21 ;  /* 0x0000021508002986 */ /* 0x0001e2000c10152c */
[----:B------:R-:W-:Y:S01]  /*171a0*/  PRMT R3, R23, 0x7610, R3 ;  /* 0x0000761017037816 */ /* 0x000fe20000000003 */
[----:B------:R-:W-:Y:S08]  /*171b0*/  @!P3 BRA `(.L_x_291) ;  /* 0x000000000004b947 */ /* 0x000ff00003800000 */
[----:B------:R2:W5:Y:S02]  /*171c0*/  LDG.E.LTC128B.U16 R3, desc[UR44][R10.64] ;  /* 0x0000002c0a037981 */ /* 0x000564000c1e1520 */
.L_x_291:
[----:B------:R-:W-:Y:S05]  /*171d0*/  BSYNC B1 ;  /* 0x0000000000017941 */ /* 0x000fea0003800000 */
.L_x_290:
[----:B--2--5:R-:W-:Y:S01]  /*171e0*/  HADD2.F32 R11, -RZ, R3.H0_H0 ;  /* 0x20000003ff0b7230 */ /* 0x024fe20000004100 */
[----:B------:R-:W-:Y:S01]  /*171f0*/  ISETP.GT.AND P2, PT, R0, 0x1, P1 ;  /* 0x000000010000780c */ /* 0x000fe20000f44270 */
[----:B------:R-:W-:Y:S01]  /*17200*/  IMAD.X R15, R19, 0x1, R167, P4 ;  /* 0x00000001130f7824 */ /* 0x000fe200020e06a7 */
[----:B------:R-:W-:Y:S01]  /*17210*/  IADD3 R10, P4, R8, R160, RZ ;  /* 0x000000a0080a7210 */ /* 0x000fe20007f9e0ff */
[----:B------:R-:W-:Y:S01]  /*17220*/  BSSY B1, `(.L_x_292) ;  /* 0x000000c000017945 */ /* 0x000fe20003800000 */
[----:B------:R-:W-:Y:S01]  /*17230*/  FMUL R11, R11, R16 ;  /* 0x000000100b0b7220 */ /* 0x000fe20000400000 */
[----:B------:R-:W-:-:S04]  /*17240*/  IMAD.WIDE.U32 R22, R22, UR42, R14 ;  /* 0x0000002a16167c25 */ /* 0x000fc8000f8e000e */
[----:B------:R-:W-:Y:S01]  /*17250*/  FFMA R11, R26, R2, R11 ;  /* 0x000000021a0b7223 */ /* 0x000fe2000000000b */
[----:B------:R-:W-:Y:S02]  /*17260*/  IADD3 R159, R159, R23, RZ ;  /* 0x000000179f9f7210 */ /* 0x000fe40007ffe0ff */
[C---:B------:R-:W-:Y:S02]  /*17270*/  LEA R12, P5, R22.reuse, R12, 0x1 ;  /* 0x0000000c160c7211 */ /* 0x040fe400078a08ff */
[----:B------:R-:W-:Y:S01]  /*17280*/  F2FP.F16.F32.PACK_AB R14, RZ, R11 ;  /* 0x0000000bff0e723e */ /* 0x000fe200000000ff */
[----:B------:R-:W-:Y:S01]  /*17290*/  IMAD.X R11, R9, 0x1, R158, P4 ;  /* 0x00000001090b7824 */ /* 0x000fe200020e069e */
[----:B------:R-:W-:-:S04]  /*172a0*/  LEA.HI.X R13, R22, R13, R159, 0x1, P5 ;  /* 0x0000000d160d7211 */ /* 0x000fc800028f0c9f */
[----:B------:R2:W-:Y:S01]  /*172b0*/  @P3 STG.E.U16 desc[UR44][R10.64], R14 ;  /* 0x0000000e0a003986 */ /* 0x0005e2000c10152c */
[----:B------:R-:W-:Y:S05]  /*172c0*/  @!P2 BRA `(.L_x_293) ;  /* 0x000000000004a947 */ /* 0x000fea0003800000 */
[----:B------:R3:W5:Y:S02]  /*172d0*/  LDG.E.LTC128B.U16 R3, desc[UR44][R12.64+0x2] ;  /* 0x0000022c0c037981 */ /* 0x000764000c1e1520 */
.L_x_293:
[----:B------:R-:W-:Y:S05]  /*172e0*/  BSYNC B1 ;  /* 0x0000000000017941 */ /* 0x000fea0003800000 */
.L_x_292:
[----:B-----5:R-:W-:Y:S01]  /*172f0*/  HADD2.F32 R15, -RZ, R3.H0_H0 ;  /* 0x20000003ff0f7230 */ /* 0x020fe20000004100 */
[----:B------:R-:W-:Y:S01]  /*17300*/  ISETP.GT.AND P3, PT, R0, 0x8, P0 ;  /* 0x000000080000780c */ /* 0x000fe20000764270 */
[----:B------:R-:W-:Y:S03]  /*17310*/  BSSY B1, `(.L_x_294) ;  /* 0x0000007000017945 */ /* 0x000fe60003800000 */
[----:B--2---:R-:W-:-:S04]  /*17320*/  FMUL R14, R15, R16 ;  /* 0x000000100f0e7220 */ /* 0x004fc80000400000 */
[----:B------:R-:W-:-:S05]  /*17330*/  FFMA R14, R27, R2, R14 ;  /* 0x000000021b0e7223 */ /* 0x000fca000000000e */
[----:B------:R-:W-:-:S05]  /*17340*/  F2FP.F16.F32.PACK_AB R14, RZ, R14 ;  /* 0x0000000eff0e723e */ /* 0x000fca00000000ff */
[----:B------:R2:W-:Y:S01]  /*17350*/  @P2 STG.E.U16 desc[UR44][R10.64+0x2], R14 ;  /* 0x0000020e0a002986 */ /* 0x0005e2000c10152c */
[----:B------:R-:W-:Y:S05]  /*17360*/  @!P3 BRA `(.L_x_295) ;  /* 0x000000000004b947 */ /* 0x000fea0003800000 */
[----:B------:R4:W5:Y:S02]  /*17370*/  LDG.E.LTC128B.U16 R3, desc[UR44][R6.64+0x10] ;  /* 0x0000102c06037981 */ /* 0x000964000c1e1520 */
.L_x_295:
[----:B------:R-:W-:Y:S05]  /*17380*/  BSYNC B1 ;  /* 0x0000000000017941 */ /* 0x000fea0003800000 */
.L_x_294:
[----:B--2--5:R-:W-:Y:S01]  /*17390*/  HADD2.F32 R11, -RZ, R3.H0_H0 ;  /* 0x20000003ff0b7230 */ /* 0x024fe20000004100 */
[----:B------:R-:W-:Y:S01]  /*173a0*/  ISETP.GT.AND P2, PT, R0, 0x9, P0 ;  /* 0x000000090000780c */ /* 0x000fe20000744270 */
[----:B------:R-:W-:Y:S03]  /*173b0*/  BSSY B1, `(.L_x_296) ;  /* 0x0000007000017945 */ /* 0x000fe60003800000 */
[----:B------:R-:W-:-:S04]  /*173c0*/  FMUL R11, R11, R16 ;  /* 0x000000100b0b7220 */ /* 0x000fc80000400000 */
[----:B------:R-:W-:-:S05]  /*173d0*/  FFMA R11, R28, R2, R11 ;  /* 0x000000021c0b7223 */ /* 0x000fca000000000b */
[----:B------:R-:W-:-:S05]  /*173e0*/  F2FP.F16.F32.PACK_AB R11, RZ, R11 ;  /* 0x0000000bff0b723e */ /* 0x000fca00000000ff */
[----:B------:R2:W-:Y:S01]  /*173f0*/  @P3 STG.E.U16 desc[UR44][R8.64+0x10], R11 ;  /* 0x0000100b08003986 */ /* 0x0005e2000c10152c */
[----:B------:R-:W-:Y:S05]  /*17400*/  @!P2 BRA `(.L_x_297) ;  /* 0x000000000004a947 */ /* 0x000fea0003800000 */
[----:B------:R0:W5:Y:S02]  /*17410*/  LDG.E.LTC128B.U16 R3, desc[UR44][R6.64+0x12] ;  /* 0x0000122c06037981 */ /* 0x000164000c1e1520 */
.L_x_297:
[----:B------:R-:W-:Y:S05]  /*17420*/  BSYNC B1 ;  /* 0x0000000000017941 */ /* 0x000fea0003800000 */
.L_x_296:
        /* <DEDUP_REMOVED lines=9> */
.L_x_299:
[----:B------:R-:W-:Y:S05]  /*174c0*/  BSYNC B1 ;  /* 0x0000000000017941 */ /* 0x000fea0003800000 */
.L_x_298:
[----:B-----5:R-:W-:Y:S01]  /*174d0*/  HADD2.F32 R11, -RZ, R3.H0_H0 ;  /* 0x20000003ff0b7230 */ /* 0x020fe20000004100 */
[----:B--2---:R-:W-:Y:S01]  /*174e0*/  IADD3 R10, P3, R160, R8, RZ ;  /* 0x00000008a00a7210 */ /* 0x004fe20007f7e0ff */
[----:B------:R-:W-:Y:S01]  /*174f0*/  BSSY B1, `(.L_x_300) ;  /* 0x0000009000017945 */ /* 0x000fe20003800000 */
[----:B------:R-:W-:Y:S02]  /*17500*/  ISETP.GT.AND P2, PT, R0, 0x9, P1 ;  /* 0x000000090000780c */ /* 0x000fe40000f44270 */
[----:B------:R-:W-:-:S04]  /*17510*/  FMUL R11, R11, R16 ;  /* 0x000000100b0b7220 */ /* 0x000fc80000400000 */
[----:B------:R-:W-:-:S05]  /*17520*/  FFMA R11, R30, R2, R11 ;  /* 0x000000021e0b7223 */ /* 0x000fca000000000b */
[----:B------:R-:W-:Y:S02]  /*17530*/  F2FP.F16.F32.PACK_AB R14, RZ, R11 ;  /* 0x0000000bff0e723e */ /* 0x000fe400000000ff */
[----:B------:R-:W-:-:S05]  /*17540*/  IADD3.X R11, R158, R9, RZ, P3, !PT ;  /* 0x000000099e0b7210 */ /* 0x000fca0001ffe4ff */
[----:B------:R2:W-:Y:S01]  /*17550*/  @P4 STG.E.U16 desc[UR44][R10.64+0x10], R14 ;  /* 0x0000100e0a004986 */ /* 0x0005e2000c10152c */
[----:B------:R-:W-:Y:S05]  /*17560*/  @!P2 BRA `(.L_x_301) ;  /* 0x000000000004a947 */ /* 0x000fea0003800000 */
[----:B------:R0:W5:Y:S02]  /*17570*/  LDG.E.LTC128B.U16 R3, desc[UR44][R12.64+0x12] ;  /* 0x0000122c0c037981 */ /* 0x000164000c1e1520 */
.L_x_301:
[----:B------:R-:W-:Y:S05]  /*17580*/  BSYNC B1 ;  /* 0x0000000000017941 */ /* 0x000fea0003800000 */
.L_x_300:
[----:B--2--5:R-:W-:Y:S01]  /*17590*/  HADD2.F32 R11, -RZ, R3.H0_H0 ;  /* 0x20000003ff0b7230 */ /* 0x024fe20000004100 */
[----:B------:R-:W-:Y:S01]  /*175a0*/  IADD3 R160, P4, P5, R160, R4, R161 ;  /* 0x00000004a0a07210 */ /* 0x000fe20007d9e0a1 */
[----:B------:R-:W-:Y:S01]  /*175b0*/  BSSY B1, `(.L_x_302) ;  /* 0x0000009000017945 */ /* 0x000fe20003800000 */
[----:B------:R-:W-:Y:S02]  /*175c0*/  ISETP.GT.AND P3, PT, R0, 0x10, P0 ;  /* 0x000000100000780c */ /* 0x000fe40000764270 */
[----:B------:R-:W-:Y:S01]  /*175d0*/  FMUL R10, R11, R16 ;  /* 0x000000100b0a7220 */ /* 0x000fe20000400000 */
[----:B------:R-:W-:-:S03]  /*175e0*/  IADD3.X R161, R158, R5, R165, P4, P5 ;  /* 0x000000059ea17210 */ /* 0x000fc600027ea4a5 */
[----:B------:R-:W-:-:S05]  /*175f0*/  FFMA R10, R31, R2, R10 ;  /* 0x000000021f0a7223 */ /* 0x000fca000000000a */
[----:B------:R-:W-:-:S05]  /*17600*/  F2FP.F16.F32.PACK_AB R10, RZ, R10 ;  /* 0x0000000aff0a723e */ /* 0x000fca00000000ff */
[----:B------:R2:W-:Y:S01]  /*17610*/  @P2 STG.E.U16 desc[UR44][R160.64+0x12], R10 ;  /* 0x0000120aa0002986 */ /* 0x0005e2000c10152c */
[----:B------:R-:W-:Y:S05]  /*17620*/  @!P3 BRA `(.L_x_303) ;  /* 0x000000000004b947 */ /* 0x000fea0003800000 */
[----:B------:R0:W5:Y:S02]  /*17630*/  LDG.E.LTC128B.U16 R3, desc[UR44][R6.64+0x20] ;  /* 0x0000202c06037981 */ /* 0x000164000c1e1520 */
.L_x_303:
[----:B------:R-:W-:Y:S05]  /*17640*/  BSYNC B1 ;  /* 0x0000000000017941 */ /* 0x000fea0003800000 */
.L_x_302:
[----:B-----5:R-:W-:Y:S01]  /*17650*/  HADD2.F32 R5, -RZ, R3.H0_H0 ;  /* 0x20000003ff057230 */ /* 0x020fe20000004100 */
        /* <DEDUP_REMOVED lines=8> */
.L_x_305:
[----:B------:R-:W-:Y:S05]  /*176e0*/  BSYNC B1 ;  /* 0x0000000000017941 */ /* 0x000fea0003800000 */
.L_x_304:
[----:B0----5:R-:W-:Y:S01]  /*176f0*/  HADD2.F32 R5, -RZ, R3.H0_H0 ;  /* 0x20000003ff057230 */ /* 0x021fe20000004100 */
        /* <DEDUP_REMOVED lines=8> */
.L_x_307:
[----:B------:R-:W-:Y:S05]  /*17780*/  BSYNC B1 ;  /* 0x0000000000017941 */ /* 0x000fea0003800000 */
.L_x_306:
[----:B-----5:R-:W-:Y:S01]  /*17790*/  HADD2.F32 R5, -RZ, R3.H0_H0 ;  /* 0x20000003ff057230 */ /* 0x020fe20000004100 */
[----:B------:R-:W-:Y:S01]  /*177a0*/  ISETP.GT.AND P2, PT, R0, 0x11, P1 ;  /* 0x000000110000780c */ /* 0x000fe20000f44270 */
[----:B0-----:R-:W-:Y:S01]  /*177b0*/  @P3 IMAD.MOV.U32 R4, RZ, RZ, R160 ;  /* 0x000000ffff043224 */ /* 0x001fe200078e00a0 */
[----:B------:R-:W-:Y:S02]  /*177c0*/  BSSY B1, `(.L_x_308) ;  /* 0x0000009000017945 */ /* 0x000fe40003800000 */
[----:B------:R-:W-:-:S04]  /*177d0*/  FMUL R5, R5, R16 ;  /* 0x0000001005057220 */ /* 0x000fc80000400000 */
[----:B------:R-:W-:-:S05]  /*177e0*/  FFMA R5, R34, R2, R5 ;  /* 0x0000000222057223 */ /* 0x000fca0000000005 */
[----:B------:R-:W-:-:S04]  /*177f0*/  F2FP.F16.F32.PACK_AB R5, RZ, R5 ;  /* 0x00000005ff05723e */ /* 0x000fc800000000ff */
[----:B--2---:R-:W-:Y:S02]  /*17800*/  PRMT R10, R5, 0x7610, R10 ;  /* 0x00007610050a7816 */ /* 0x004fe4000000000a */
[----:B------:R-:W-:-:S05]  /*17810*/  @P3 MOV R5, R161 ;  /* 0x000000a100053202 */ /* 0x000fca0000000f00 */
[----:B------:R0:W-:Y:S01]  /*17820*/  @P3 STG.E.U16 desc[UR44][R4.64+0x20], R10 ;  /* 0x0000200a04003986 */ /* 0x0001e2000c10152c */
[----:B------:R-:W-:Y:S05]  /*17830*/  @!P2 BRA `(.L_x_309) ;  /* 0x000000000004a947 */ /* 0x000fea0003800000 */
[----:B------:R2:W5:Y:S02]  /*17840*/  LDG.E.LTC128B.U16 R3, desc[UR44][R12.64+0x22] ;  /* 0x0000222c0c037981 */ /* 0x000564000c1e1520 */
.L_x_309:
[----:B------:R-:W-:Y:S05]  /*17850*/  BSYNC B1 ;  /* 0x0000000000017941 */ /* 0x000fea0003800000 */
.L_x_308:
[----:B0----5:R-:W-:Y:S01]  /*17860*/  HADD2.F32 R5, -RZ, R3.H0_H0 ;  /* 0x20000003ff057230 */ /* 0x021fe20000004100 */
[----:B------:R-:W-:Y:S01]  /*17870*/  ISETP.GT.AND P3, PT, R0, 0x18, P0 ;  /* 0x000000180000780c */ /* 0x000fe20000764270 */
[----:B------:R-:W-:Y:S03]  /*17880*/  BSSY B1, `(.L_x_310) ;  /* 0x000000a000017945 */ /* 0x000fe60003800000 */
[----:B------:R-:W-:Y:S01]  /*17890*/  FMUL R4, R5, R16 ;  /* 0x0000001005047220 */ /* 0x000fe20000400000 */
[----:B------:R-:W-:-:S03]  /*178a0*/  @P2 MOV R5, R161 ;  /* 0x000000a100052202 */ /* 0x000fc60000000f00 */
[----:B------:R-:W-:-:S05]  /*178b0*/  FFMA R4, R35, R2, R4 ;  /* 0x0000000223047223 */ /* 0x000fca0000000004 */
[----:B------:R-:W-:-:S04]  /*178c0*/  F2FP.F16.F32.PACK_AB R4, RZ, R4 ;  /* 0x00000004ff04723e */ /* 0x000fc800000000ff */
[----:B------:R-:W-:Y:S01]  /*178d0*/  PRMT R10, R4, 0x7610, R10 ;  /* 0x00007610040a7816 */ /* 0x000fe2000000000a */
[----:B------:R-:W-:-:S05]  /*178e0*/  @P2 IMAD.MOV.U32 R4, RZ, RZ, R160 ;  /* 0x000000ffff042224 */ /* 0x000fca00078e00a0 */
[----:B------:R0:W-:Y:S01]  /*178f0*/  @P2 STG.E.U16 desc[UR44][R4.64+0x22], R10 ;  /* 0x0000220a04002986 */ /* 0x0001e2000c10152c */
[----:B------:R-:W-:Y:S05]  /*17900*/  @!P3 BRA `(.L_x_311) ;  /* 0x000000000004b947 */ /* 0x000fea0003800000 */
[----:B------:R0:W5:Y:S02]  /*17910*/  LDG.E.LTC128B.U16 R3, desc[UR44][R6.64+0x30] ;  /* 0x0000302c06037981 */ /* 0x000164000c1e1520 */
.L_x_311:
[----:B------:R-:W-:Y:S05]  /*17920*/  BSYNC B1 ;  /* 0x0000000000017941 */ /* 0x000fea0003800000 */
.L_x_310:
        /* <DEDUP_REMOVED lines=9> */
.L_x_313:
[----:B------:R-:W-:Y:S05]  /*179c0*/  BSYNC B1 ;  /* 0x0000000000017941 */ /* 0x000fea0003800000 */
.L_x_312:
        /* <DEDUP_REMOVED lines=9> */
.L_x_315:
[----:B------:R-:W-:Y:S05]  /*17a60*/  BSYNC B1 ;  /* 0x0000000000017941 */ /* 0x000fea0003800000 */
.L_x_314:
[----:B-----5:R-:W-:Y:S01]  /*17a70*/  HADD2.F32 R5, -RZ, R3.H0_H0 ;  /* 0x20000003ff057230 */ /* 0x020fe20000004100 */
[----:B------:R-:W-:Y:S01]  /*17a80*/  ISETP.GT.AND P2, PT, R0, 0x19, P1 ;  /* 0x000000190000780c */ /* 0x000fe20000f44270 */
[----:B0-----:R-:W-:Y:S01]  /*17a90*/  @P3 IMAD.MOV.U32 R4, RZ, RZ, R160 ;  /* 0x000000ffff043224 */ /* 0x001fe200078e00a0 */
[----:B------:R-:W-:Y:S02]  /*17aa0*/  BSSY B1, `(.L_x_316) ;  /* 0x0000009000017945 */ /* 0x000fe40003800000 */
[----:B------:R-:W-:-:S04]  /*17ab0*/  FMUL R5, R5, R16 ;  /* 0x0000001005057220 */ /* 0x000fc80000400000 */
[----:B------:R-:W-:-:S05]  /*17ac0*/  FFMA R5, R38, R2, R5 ;  /* 0x0000000226057223 */ /* 0x000fca0000000005 */
[----:B------:R-:W-:-:S04]  /*17ad0*/  F2FP.F16.F32.PACK_AB R5, RZ, R5 ;  /* 0x00000005ff05723e */ /* 0x000fc800000000ff */
[----:B------:R-:W-:Y:S02]  /*17ae0*/  PRMT R10, R5, 0x7610, R10 ;  /* 0x00007610050a7816 */ /* 0x000fe4000000000a */
[----:B------:R-:W-:-:S05]  /*17af0*/  @P3 MOV R5, R161 ;  /* 0x000000a100053202 */ /* 0x000fca0000000f00 */
[----:B------:R0:W-:Y:S01]  /*17b00*/  @P3 STG.E.U16 desc[UR44][R4.64+0x30], R10 ;  /* 0x0000300a04003986 */ /* 0x0001e2000c10152c */
[----:B------:R-:W-:Y:S05]  /*17b10*/  @!P2 BRA `(.L_x_317) ;  /* 0x000000000004a947 */ /* 0x000fea0003800000 */
[----:B------:R0:W5:Y:S02]  /*17b20*/  LDG.E.LTC128B.U16 R3, desc[UR44][R12.64+0x32] ;  /* 0x0000322c0c037981 */ /* 0x000164000c1e1520 */
.L_x_317:
[----:B------:R-:W-:Y:S05]  /*17b30*/  BSYNC B1 ;  /* 0x0000000000017941 */ /* 0x000fea0003800000 */
.L_x_316:
        /* <DEDUP_REMOVED lines=12> */
.L_x_319:
[----:B------:R-:W-:Y:S05]  /*17c00*/  BSYNC B1 ;  /* 0x0000000000017941 */ /* 0x000fea0003800000 */
.L_x_318:
        /* <DEDUP_REMOVED lines=9> */
.L_x_321:
[----:B------:R-:W-:Y:S05]  /*17ca0*/  BSYNC B1 ;  /* 0x0000000000017941 */ /* 0x000fea0003800000 */
.L_x_320:
        /* <DEDUP_REMOVED lines=9> */
.L_x_323:
[----:B------:R-:W-:Y:S05]  /*17d40*/  BSYNC B1 ;  /* 0x0000000000017941 */ /* 0x000fea0003800000 */
.L_x_322:
        /* <DEDUP_REMOVED lines=12> */
.L_x_325:
[----:B------:R-:W-:Y:S05]  /*17e10*/  BSYNC B1 ;  /* 0x0000000000017941 */ /* 0x000fea0003800000 */
.L_x_324:
        /* <DEDUP_REMOVED lines=12> */
.L_x_327:
[----:B------:R-:W-:Y:S05]  /*17ee0*/  BSYNC B1 ;  /* 0x0000000000017941 */ /* 0x000fea0003800000 */
.L_x_326:
        /* <DEDUP_REMOVED lines=9> */
.L_x_329:
[----:B------:R-:W-:Y:S05]  /*17f80*/  BSYNC B1 ;  /* 0x0000000000017941 */ /* 0x000fea0003800000 */
.L_x_328:
        /* <DEDUP_REMOVED lines=9> */
.L_x_331:
[----:B------:R-:W-:Y:S05]  /*18020*/  BSYNC B1 ;  /* 0x0000000000017941 */ /* 0x000fea0003800000 */
.L_x_330:
        /* <DEDUP_REMOVED lines=12> */
.L_x_333:
[----:B------:R-:W-:Y:S05]  /*180f0*/  BSYNC B1 ;  /* 0x0000000000017941 */ /* 0x000fea0003800000 */
.L_x_332:
        /* <DEDUP_REMOVED lines=12> */
.L_x_335:
[----:B------:R-:W-:Y:S05]  /*181c0*/  BSYNC B1 ;  /* 0x0000000000017941 */ /* 0x000fea0003800000 */
.L_x_334:
        /* <DEDUP_REMOVED lines=9> */
.L_x_337:
[----:B------:R-:W-:Y:S05]  /*18260*/  BSYNC B1 ;  /* 0x0000000000017941 */ /* 0x000fea0003800000 */
.L_x_336:
        /* <DEDUP_REMOVED lines=9> */
.L_x_339:
[----:B------:R-:W-:Y:S05]  /*18300*/  BSYNC B1 ;  /* 0x0000000000017941 */ /* 0x000fea0003800000 */
.L_x_338:
        /* <DEDUP_REMOVED lines=12> */
.L_x_341:
[----:B------:R-:W-:Y:S05]  /*183d0*/  BSYNC B1 ;  /* 0x0000000000017941 */ /* 0x000fea0003800000 */
.L_x_340:
        /* <DEDUP_REMOVED lines=12> */
.L_x_343:
[----:B------:R-:W-:Y:S05]  /*184a0*/  BSYNC B1 ;  /* 0x0000000000017941 */ /* 0x000fea0003800000 */
.L_x_342:
        /* <DEDUP_REMOVED lines=9> */
.L_x_345:
[----:B------:R-:W-:Y:S05]  /*18540*/  BSYNC B1 ;  /* 0x0000000000017941 */ /* 0x000fea0003800000 */
.L_x_344:
        /* <DEDUP_REMOVED lines=9> */
.L_x_347:
[----:B------:R-:W-:Y:S05]  /*185e0*/  BSYNC B1 ;  /* 0x0000000000017941 */ /* 0x000fea0003800000 */
.L_x_346:
        /* <DEDUP_REMOVED lines=12> */
.L_x_349:
[----:B------:R-:W-:Y:S05]  /*186b0*/  BSYNC B1 ;  /* 0x0000000000017941 */ /* 0x000fea0003800000 */
.L_x_348:
        /* <DEDUP_REMOVED lines=12> */
.L_x_351:
[----:B------:R-:W-:Y:S05]  /*18780*/  BSYNC B1 ;  /* 0x0000000000017941 */ /* 0x000fea0003800000 */
.L_x_350:
        /* <DEDUP_REMOVED lines=9> */
.L_x_353:
[----:B------:R-:W-:Y:S05]  /*18820*/  BSYNC B1 ;  /* 0x0000000000017941 */ /* 0x000fea0003800000 */
.L_x_352:
        /* <DEDUP_REMOVED lines=9> */
.L_x_355:
[----:B------:R-:W-:Y:S05]  /*188c0*/  BSYNC B1 ;  /* 0x0000000000017941 */ /* 0x000fea0003800000 */
.L_x_354:
        /* <DEDUP_REMOVED lines=12> */
.L_x_357:
[----:B------:R-:W-:Y:S05]  /*18990*/  BSYNC B1 ;  /* 0x0000000000017941 */ /* 0x000fea0003800000 */
.L_x_356:
        /* <DEDUP_REMOVED lines=12> */
.L_x_359:
[----:B------:R-:W-:Y:S05]  /*18a60*/  BSYNC B1 ;  /* 0x0000000000017941 */ /* 0x000fea0003800000 */
.L_x_358:
        /* <DEDUP_REMOVED lines=9> */
.L_x_361:
[----:B------:R-:W-:Y:S05]  /*18b00*/  BSYNC B1 ;  /* 0x0000000000017941 */ /* 0x000fea0003800000 */
.L_x_360:
        /* <DEDUP_REMOVED lines=9> */
.L_x_363:
[----:B------:R-:W-:Y:S05]  /*18ba0*/  BSYNC B1 ;  /* 0x0000000000017941 */ /* 0x000fea0003800000 */
.L_x_362:
        /* <DEDUP_REMOVED lines=12> */
.L_x_365:
[----:B------:R-:W-:Y:S05]  /*18c70*/  BSYNC B1 ;  /* 0x0000000000017941 */ /* 0x000fea0003800000 */
.L_x_364:
        /* <DEDUP_REMOVED lines=12> */
.L_x_367:
[----:B------:R-:W-:Y:S05]  /*18d40*/  BSYNC B1 ;  /* 0x0000000000017941 */ /* 0x000fea0003800000 */
.L_x_366:
        /* <DEDUP_REMOVED lines=9> */
.L_x_369:
[----:B------:R-:W-:Y:S05]  /*18de0*/  BSYNC B1 ;  /* 0x0000000000017941 */ /* 0x000fea0003800000 */
.L_x_368:
        /* <DEDUP_REMOVED lines=9> */
.L_x_371:
[----:B------:R-:W-:Y:S05]  /*18e80*/  BSYNC B1 ;  /* 0x0000000000017941 */ /* 0x000fea0003800000 */
.L_x_370:
        /* <DEDUP_REMOVED lines=12> */
.L_x_373:
[----:B------:R-:W-:Y:S05]  /*18f50*/  BSYNC B1 ;  /* 0x0000000000017941 */ /* 0x000fea0003800000 */
.L_x_372:
        /* <DEDUP_REMOVED lines=12> */
.L_x_375:
[----:B------:R-:W-:Y:S05]  /*19020*/  BSYNC B1 ;  /* 0x0000000000017941 */ /* 0x000fea0003800000 */
.L_x_374:
        /* <DEDUP_REMOVED lines=9> */
.L_x_377:
[----:B------:R-:W-:Y:S05]  /*190c0*/  BSYNC B1 ;  /* 0x0000000000017941 */ /* 0x000fea0003800000 */
.L_x_376:
        /* <DEDUP_REMOVED lines=9> */
.L_x_379:
[----:B------:R-:W-:Y:S05]  /*19160*/  BSYNC B1 ;  /* 0x0000000000017941 */ /* 0x000fea0003800000 */
.L_x_378:
        /* <DEDUP_REMOVED lines=12> */
.L_x_381:
[----:B------:R-:W-:Y:S05]  /*19230*/  BSYNC B1 ;  /* 0x0000000000017941 */ /* 0x000fea0003800000 */
.L_x_380:
        /* <DEDUP_REMOVED lines=12> */
.L_x_383:
[----:B------:R-:W-:Y:S05]  /*19300*/  BSYNC B1 ;  /* 0x0000000000017941 */ /* 0x000fea0003800000 */
.L_x_382:
        /* <DEDUP_REMOVED lines=9> */
.L_x_385:
[----:B------:R-:W-:Y:S05]  /*193a0*/  BSYNC B1 ;  /* 0x0000000000017941 */ /* 0x000fea0003800000 */
.L_x_384:
        /* <DEDUP_REMOVED lines=9> */
.L_x_387:
[----:B------:R-:W-:Y:S05]  /*19440*/  BSYNC B1 ;  /* 0x0000000000017941 */ /* 0x000fea0003800000 */
.L_x_386:
        /* <DEDUP_REMOVED lines=12> */
.L_x_389:
[----:B------:R-:W-:Y:S05]  /*19510*/  BSYNC B1 ;  /* 0x0000000000017941 */ /* 0x000fea0003800000 */
.L_x_388:
        /* <DEDUP_REMOVED lines=12> */
.L_x_391:
[----:B------:R-:W-:Y:S05]  /*195e0*/  BSYNC B1 ;  /* 0x0000000000017941 */ /* 0x000fea0003800000 */
.L_x_390:
        /* <DEDUP_REMOVED lines=9> */
.L_x_393:
[----:B------:R-:W-:Y:S05]  /*19680*/  BSYNC B1 ;  /* 0x0000000000017941 */ /* 0x000fea0003800000 */
.L_x_392:
        /* <DEDUP_REMOVED lines=9> */
.L_x_395:
[----:B------:R-:W-:Y:S05]  /*19720*/  BSYNC B1 ;  /* 0x0000000000017941 */ /* 0x000fea0003800000 */
.L_x_394:
        /* <DEDUP_REMOVED lines=12> */
.L_x_397:
[----:B------:R-:W-:Y:S05]  /*197f0*/  BSYNC B1 ;  /* 0x0000000000017941 */ /* 0x000fea0003800000 */
.L_x_396:
        /* <DEDUP_REMOVED lines=12> */
.L_x_399:
[----:B------:R-:W-:Y:S05]  /*198c0*/  BSYNC B1 ;  /* 0x0000000000017941 */ /* 0x000fea0003800000 */
.L_x_398:
        /* <DEDUP_REMOVED lines=9> */
.L_x_401:
[----:B------:R-:W-:Y:S05]  /*19960*/  BSYNC B1 ;  /* 0x0000000000017941 */ /* 0x000fea0003800000 */
.L_x_400:
        /* <DEDUP_REMOVED lines=9> */
.L_x_403:
[----:B------:R-:W-:Y:S05]  /*19a00*/  BSYNC B1 ;  /* 0x0000000000017941 */ /* 0x000fea0003800000 */
.L_x_402:
        /* <DEDUP_REMOVED lines=12> */
.L_x_405:
[----:B------:R-:W-:Y:S05]  /*19ad0*/  BSYNC B1 ;  /* 0x0000000000017941 */ /* 0x000fea0003800000 */
.L_x_404:
        /* <DEDUP_REMOVED lines=12> */
.L_x_407:
[----:B------:R-:W-:Y:S05]  /*19ba0*/  BSYNC B1 ;  /* 0x0000000000017941 */ /* 0x000fea0003800000 */
.L_x_406:
        /* <DEDUP_REMOVED lines=9> */
.L_x_409:
[----:B------:R-:W-:Y:S05]  /*19c40*/  BSYNC B1 ;  /* 0x0000000000017941 */ /* 0x000fea0003800000 */
.L_x_408:
        /* <DEDUP_REMOVED lines=9> */
.L_x_411:
[----:B------:R-:W-:Y:S05]  /*19ce0*/  BSYNC B1 ;  /* 0x0000000000017941 */ /* 0x000fea0003800000 */
.L_x_410:
        /* <DEDUP_REMOVED lines=12> */
.L_x_413:
[----:B------:R-:W-:Y:S05]  /*19db0*/  BSYNC B1 ;  /* 0x0000000000017941 */ /* 0x000fea0003800000 */
.L_x_412:
        /* <DEDUP_REMOVED lines=12> */
.L_x_415:
[----:B------:R-:W-:Y:S05]  /*19e80*/  BSYNC B1 ;  /* 0x0000000000017941 */ /* 0x000fea0003800000 */
.L_x_414:
        /* <DEDUP_REMOVED lines=9> */
.L_x_417:
[----:B------:R-:W-:Y:S05]  /*19f20*/  BSYNC B1 ;  /* 0x0000000000017941 */ /* 0x000fea0003800000 */
.L_x_416:
        /* <DEDUP_REMOVED lines=9> */
.L_x_419:
[----:B------:R-:W-:Y:S05]  /*19fc0*/  BSYNC B1 ;  /* 0x0000000000017941 */ /* 0x000fea0003800000 */
.L_x_418:
        /* <DEDUP_REMOVED lines=12> */
.L_x_421:
[----:B------:R-:W-:Y:S05]  /*1a090*/  BSYNC B1 ;  /* 0x0000000000017941 */ /* 0x000fea0003800000 */
.L_x_420:
        /* <DEDUP_REMOVED lines=12> */
.L_x_423:
[----:B------:R-:W-:Y:S05]  /*1a160*/  BSYNC B1 ;  /* 0x0000000000017941 */ /* 0x000fea0003800000 */
.L_x_422:
        /* <DEDUP_REMOVED lines=9> */
.L_x_425:
[----:B------:R-:W-:Y:S05]  /*1a200*/  BSYNC B1 ;  /* 0x0000000000017941 */ /* 0x000fea0003800000 */
.L_x_424:
        /* <DEDUP_REMOVED lines=9> */
.L_x_427:
[----:B------:R-:W-:Y:S05]  /*1a2a0*/  BSYNC B1 ;  /* 0x0000000000017941 */ /* 0x000fea0003800000 */
.L_x_426:
        /* <DEDUP_REMOVED lines=12> */
.L_x_429:
[----:B------:R-:W-:Y:S05]  /*1a370*/  BSYNC B1 ;  /* 0x0000000000017941 */ /* 0x000fea0003800000 */
.L_x_428:
        /* <DEDUP_REMOVED lines=12> */
.L_x_431:
[----:B------:R-:W-:Y:S05]  /*1a440*/  BSYNC B1 ;  /* 0x0000000000017941 */ /* 0x000fea0003800000 */
.L_x_430:
        /* <DEDUP_REMOVED lines=9> */
.L_x_433:
[----:B------:R-:W-:Y:S05]  /*1a4e0*/  BSYNC B1 ;  /* 0x0000000000017941 */ /* 0x000fea0003800000 */
.L_x_432:
        /* <DEDUP_REMOVED lines=9> */
.L_x_435:
[----:B------:R-:W-:Y:S05]  /*1a580*/  BSYNC B1 ;  /* 0x0000000000017941 */ /* 0x000fea0003800000 */
.L_x_434:
        /* <DEDUP_REMOVED lines=12> */
.L_x_437:
[----:B------:R-:W-:Y:S05]  /*1a650*/  BSYNC B1 ;  /* 0x0000000000017941 */ /* 0x000fea0003800000 */
.L_x_436:
        /* <DEDUP_REMOVED lines=12> */
.L_x_439:
[----:B------:R-:W-:Y:S05]  /*1a720*/  BSYNC B1 ;  /* 0x0000000000017941 */ /* 0x000fea0003800000 */
.L_x_438:
        /* <DEDUP_REMOVED lines=9> */
.L_x_441:
[----:B------:R-:W-:Y:S05]  /*1a7c0*/  BSYNC B1 ;  /* 0x0000000000017941 */ /* 0x000fea0003800000 */
.L_x_440:
        /* <DEDUP_REMOVED lines=9> */
.L_x_443:
[----:B------:R-:W-:Y:S05]  /*1a860*/  BSYNC B1 ;  /* 0x0000000000017941 */ /* 0x000fea0003800000 */
.L_x_442:
        /* <DEDUP_REMOVED lines=12> */
.L_x_445:
[----:B------:R-:W-:Y:S05]  /*1a930*/  BSYNC B1 ;  /* 0x0000000000017941 */ /* 0x000fea0003800000 */
.L_x_444:
        /* <DEDUP_REMOVED lines=12> */
.L_x_447:
[----:B------:R-:W-:Y:S05]  /*1aa00*/  BSYNC B1 ;  /* 0x0000000000017941 */ /* 0x000fea0003800000 */
.L_x_446:
        /* <DEDUP_REMOVED lines=9> */
.L_x_449:
[----:B------:R-:W-:Y:S05]  /*1aaa0*/  BSYNC B1 ;  /* 0x0000000000017941 */ /* 0x000fea0003800000 */
.L_x_448:
        /* <DEDUP_REMOVED lines=9> */
.L_x_451:
[----:B------:R-:W-:Y:S05]  /*1ab40*/  BSYNC B1 ;  /* 0x0000000000017941 */ /* 0x000fea0003800000 */
.L_x_450:
        /* <DEDUP_REMOVED lines=12> */
.L_x_453:
[----:B------:R-:W-:Y:S05]  /*1ac10*/  BSYNC B1 ;  /* 0x0000000000017941 */ /* 0x000fea0003800000 */
.L_x_452:
        /* <DEDUP_REMOVED lines=12> */
.L_x_455:
[----:B------:R-:W-:Y:S05]  /*1ace0*/  BSYNC B1 ;  /* 0x0000000000017941 */ /* 0x000fea0003800000 */
.L_x_454:
        /* <DEDUP_REMOVED lines=9> */
.L_x_457:
[----:B------:R-:W-:Y:S05]  /*1ad80*/  BSYNC B1 ;  /* 0x0000000000017941 */ /* 0x000fea0003800000 */
.L_x_456:
        /* <DEDUP_REMOVED lines=9> */
.L_x_459:
[----:B------:R-:W-:Y:S05]  /*1ae20*/  BSYNC B1 ;  /* 0x0000000000017941 */ /* 0x000fea0003800000 */
.L_x_458:
        /* <DEDUP_REMOVED lines=12> */
.L_x_461:
[----:B------:R-:W-:Y:S05]  /*1aef0*/  BSYNC B1 ;  /* 0x0000000000017941 */ /* 0x000fea0003800000 */
.L_x_460:
        /* <DEDUP_REMOVED lines=12> */
.L_x_463:
[----:B------:R-:W-:Y:S05]  /*1afc0*/  BSYNC B1 ;  /* 0x0000000000017941 */ /* 0x000fea0003800000 */
.L_x_462:
        /* <DEDUP_REMOVED lines=9> */
.L_x_465:
[----:B------:R-:W-:Y:S05]  /*1b060*/  BSYNC B1 ;  /* 0x0000000000017941 */ /* 0x000fea0003800000 */
.L_x_464:
        /* <DEDUP_REMOVED lines=9> */
.L_x_467:
[----:B------:R-:W-:Y:S05]  /*1b100*/  BSYNC B1 ;  /* 0x0000000000017941 */ /* 0x000fea0003800000 */
.L_x_466:
        /* <DEDUP_REMOVED lines=12> */
.L_x_469:
[----:B------:R-:W-:Y:S05]  /*1b1d0*/  BSYNC B1 ;  /* 0x0000000000017941 */ /* 0x000fea0003800000 */
.L_x_468:
        /* <DEDUP_REMOVED lines=12> */
.L_x_471:
[----:B------:R-:W-:Y:S05]  /*1b2a0*/  BSYNC B1 ;  /* 0x0000000000017941 */ /* 0x000fea0003800000 */
.L_x_470:
        /* <DEDUP_REMOVED lines=9> */
.L_x_473:
[----:B------:R-:W-:Y:S05]  /*1b340*/  BSYNC B1 ;  /* 0x0000000000017941 */ /* 0x000fea0003800000 */
.L_x_472:
        /* <DEDUP_REMOVED lines=9> */
.L_x_475:
[----:B------:R-:W-:Y:S05]  /*1b3e0*/  BSYNC B1 ;  /* 0x0000000000017941 */ /* 0x000fea0003800000 */
.L_x_474:
        /* <DEDUP_REMOVED lines=12> */
.L_x_477:
[----:B------:R-:W-:Y:S05]  /*1b4b0*/  BSYNC B1 ;  /* 0x0000000000017941 */ /* 0x000fea0003800000 */
.L_x_476:
        /* <DEDUP_REMOVED lines=12> */
.L_x_479:
[----:B------:R-:W-:Y:S05]  /*1b580*/  BSYNC B1 ;  /* 0x0000000000017941 */ /* 0x000fea0003800000 */
.L_x_478:
        /* <DEDUP_REMOVED lines=9> */
.L_x_481:
[----:B------:R-:W-:Y:S05]  /*1b620*/  BSYNC B1 ;  /* 0x0000000000017941 */ /* 0x000fea0003800000 */
.L_x_480:
        /* <DEDUP_REMOVED lines=9> */
.L_x_483:
[----:B------:R-:W-:Y:S05]  /*1b6c0*/  BSYNC B1 ;  /* 0x0000000000017941 */ /* 0x000fea0003800000 */
.L_x_482:
        /* <DEDUP_REMOVED lines=12> */
.L_x_485:
[----:B------:R-:W-:Y:S05]  /*1b790*/  BSYNC B1 ;  /* 0x0000000000017941 */ /* 0x000fea0003800000 */
.L_x_484:
        /* <DEDUP_REMOVED lines=12> */
.L_x_487:
[----:B------:R-:W-:Y:S05]  /*1b860*/  BSYNC B1 ;  /* 0x0000000000017941 */ /* 0x000fea0003800000 */
.L_x_486:
        /* <DEDUP_REMOVED lines=9> */
.L_x_489:
[----:B------:R-:W-:Y:S05]  /*1b900*/  BSYNC B1 ;  /* 0x0000000000017941 */ /* 0x000fea0003800000 */
.L_x_488:
        /* <DEDUP_REMOVED lines=9> */
.L_x_491:
[----:B------:R-:W-:Y:S05]  /*1b9a0*/  BSYNC B1 ;  /* 0x0000000000017941 */ /* 0x000fea0003800000 */
.L_x_490:
        /* <DEDUP_REMOVED lines=12> */
.L_x_493:
[----:B------:R-:W-:Y:S05]  /*1ba70*/  BSYNC B1 ;  /* 0x0000000000017941 */ /* 0x000fea0003800000 */
.L_x_492:
        /* <DEDUP_REMOVED lines=12> */
.L_x_495:
[----:B------:R-:W-:Y:S05]  /*1bb40*/  BSYNC B1 ;  /* 0x0000000000017941 */ /* 0x000fea0003800000 */
.L_x_494:
        /* <DEDUP_REMOVED lines=9> */
.L_x_497:
[----:B------:R-:W-:Y:S05]  /*1bbe0*/  BSYNC B1 ;  /* 0x0000000000017941 */ /* 0x000fea0003800000 */
.L_x_496:
        /* <DEDUP_REMOVED lines=9> */
.L_x_499:
[----:B------:R-:W-:Y:S05]  /*1bc80*/  BSYNC B1 ;  /* 0x0000000000017941 */ /* 0x000fea0003800000 */
.L_x_498:
        /* <DEDUP_REMOVED lines=12> */
.L_x_501:
[----:B------:R-:W-:Y:S05]  /*1bd50*/  BSYNC B1 ;  /* 0x0000000000017941 */ /* 0x000fea0003800000 */
.L_x_500:
        /* <DEDUP_REMOVED lines=12> */
.L_x_503:
[----:B------:R-:W-:Y:S05]  /*1be20*/  BSYNC B1 ;  /* 0x0000000000017941 */ /* 0x000fea0003800000 */
.L_x_502:
        /* <DEDUP_REMOVED lines=9> */
.L_x_505:
[----:B------:R-:W-:Y:S05]  /*1bec0*/  BSYNC B1 ;  /* 0x0000000000017941 */ /* 0x000fea0003800000 */
.L_x_504:
        /* <DEDUP_REMOVED lines=9> */
.L_x_507:
[----:B------:R-:W-:Y:S05]  /*1bf60*/  BSYNC B1 ;  /* 0x0000000000017941 */ /* 0x000fea0003800000 */
.L_x_506:
        /* <DEDUP_REMOVED lines=12> */
.L_x_509:
[----:B------:R-:W-:Y:S05]  /*1c030*/  BSYNC B1 ;  /* 0x0000000000017941 */ /* 0x000fea0003800000 */
.L_x_508:
        /* <DEDUP_REMOVED lines=12> */
.L_x_511:
[----:B------:R-:W-:Y:S05]  /*1c100*/  BSYNC B1 ;  /* 0x0000000000017941 */ /* 0x000fea0003800000 */
.L_x_510:
        /* <DEDUP_REMOVED lines=9> */
.L_x_513:
[----:B------:R-:W-:Y:S05]  /*1c1a0*/  BSYNC B1 ;  /* 0x0000000000017941 */ /* 0x000fea0003800000 */
.L_x_512:
        /* <DEDUP_REMOVED lines=9> */
.L_x_515:
[----:B------:R-:W-:Y:S05]  /*1c240*/  BSYNC B1 ;  /* 0x0000000000017941 */ /* 0x000fea0003800000 */
.L_x_514:
        /* <DEDUP_REMOVED lines=12> */
.L_x_517:
[----:B------:R-:W-:Y:S05]  /*1c310*/  BSYNC B1 ;  /* 0x0000000000017941 */ /* 0x000fea0003800000 */
.L_x_516:
        /* <DEDUP_REMOVED lines=12> */
.L_x_519:
[----:B------:R-:W-:Y:S05]  /*1c3e0*/  BSYNC B1 ;  /* 0x0000000000017941 */ /* 0x000fea0003800000 */
.L_x_518:
        /* <DEDUP_REMOVED lines=9> */
.L_x_521:
[----:B------:R-:W-:Y:S05]  /*1c480*/  BSYNC B1 ;  /* 0x0000000000017941 */ /* 0x000fea0003800000 */
.L_x_520:
        /* <DEDUP_REMOVED lines=9> */
.L_x_523:
[----:B------:R-:W-:Y:S05]  /*1c520*/  BSYNC B1 ;  /* 0x0000000000017941 */ /* 0x000fea0003800000 */
.L_x_522:
        /* <DEDUP_REMOVED lines=12> */
.L_x_525:
[----:B------:R-:W-:Y:S05]  /*1c5f0*/  BSYNC B1 ;  /* 0x0000000000017941 */ /* 0x000fea0003800000 */
.L_x_524:
        /* <DEDUP_REMOVED lines=12> */
.L_x_527:
[----:B------:R-:W-:Y:S05]  /*1c6c0*/  BSYNC B1 ;  /* 0x0000000000017941 */ /* 0x000fea0003800000 */
.L_x_526:
        /* <DEDUP_REMOVED lines=9> */
.L_x_529:
[----:B------:R-:W-:Y:S05]  /*1c760*/  BSYNC B1 ;  /* 0x0000000000017941 */ /* 0x000fea0003800000 */
.L_x_528:
        /* <DEDUP_REMOVED lines=9> */
.L_x_531:
[----:B------:R-:W-:Y:S05]  /*1c800*/  BSYNC B1 ;  /* 0x0000000000017941 */ /* 0x000fea0003800000 */
.L_x_530:
        /* <DEDUP_REMOVED lines=12> */
.L_x_533:
[----:B------:R-:W-:Y:S05]  /*1c8d0*/  BSYNC B1 ;  /* 0x0000000000017941 */ /* 0x000fea0003800000 */
.L_x_532:
        /* <DEDUP_REMOVED lines=12> */
.L_x_535:
[----:B------:R-:W-:Y:S05]  /*1c9a0*/  BSYNC B1 ;  /* 0x0000000000017941 */ /* 0x000fea0003800000 */
.L_x_534:
        /* <DEDUP_REMOVED lines=9> */
.L_x_537:
[----:B------:R-:W-:Y:S05]  /*1ca40*/  BSYNC B1 ;  /* 0x0000000000017941 */ /* 0x000fea0003800000 */
.L_x_536:
        /* <DEDUP_REMOVED lines=9> */
.L_x_539:
[----:B------:R-:W-:Y:S05]  /*1cae0*/  BSYNC B1 ;  /* 0x0000000000017941 */ /* 0x000fea0003800000 */
.L_x_538:
[----:B-----5:R-:W-:Y:S01]  /*1caf0*/  HADD2.F32 R5, -RZ, R3.H0_H0 ;  /* 0x20000003ff057230 */ /* 0x020fe20000004100 */
[----:B------:R-:W-:Y:S01]  /*1cb00*/  ISETP.GT.AND P1, PT, R0, 0xf9, P1 ;  /* 0x000000f90000780c */ /* 0x000fe20000f24270 */
[----:B0-----:R-:W-:Y:S01]  /*1cb10*/  @P2 IMAD.MOV.U32 R4, RZ, RZ, R160 ;  /* 0x000000ffff042224 */ /* 0x001fe200078e00a0 */
[----:B------:R-:W-:Y:S02]  /*1cb20*/  BSSY B1, `(.L_x_540) ;  /* 0x0000009000017945 */ /* 0x000fe40003800000 */
[----:B------:R-:W-:-:S04]  /*1cb30*/  FMUL R5, R5, R16 ;  /* 0x0000001005057220 */ /* 0x000fc80000400000 */
[----:B------:R-:W-:-:S05]  /*1cb40*/  FFMA R5, R150, R2, R5 ;  /* 0x0000000296057223 */ /* 0x000fca0000000005 */
[----:B------:R-:W-:-:S04]  /*1cb50*/  F2FP.F16.F32.PACK_AB R5, RZ, R5 ;  /* 0x00000005ff05723e */ /* 0x000fc800000000ff */
[----:B-1--4-:R-:W-:Y:S02]  /*1cb60*/  PRMT R6, R5, 0x7610, R6 ;  /* 0x0000761005067816 */ /* 0x012fe40000000006 */
[----:B------:R-:W-:-:S05]  /*1cb70*/  @P2 MOV R5, R161 ;  /* 0x000000a100052202 */ /* 0x000fca0000000f00 */
[----:B------:R0:W-:Y:S01]  /*1cb80*/  @P2 STG.E.U16 desc[UR44][R4.64+0x1f0], R6 ;  /* 0x0001f00604002986 */ /* 0x0001e2000c10152c */
[----:B------:R-:W-:Y:S05]  /*1cb90*/  @!P1 BRA `(.L_x_541) ;  /* 0x0000000000049947 */ /* 0x000fea0003800000 */
[----:B------:R1:W5:Y:S02]  /*1cba0*/  LDG.E.LTC128B.U16 R3, desc[UR44][R12.64+0x1f2] ;  /* 0x0001f22c0c037981 */ /* 0x000364000c1e1520 */
.L_x_541:
[----:B------:R-:W-:Y:S05]  /*1cbb0*/  BSYNC B1 ;  /* 0x0000000000017941 */ /* 0x000fea0003800000 */
.L_x_540:
[----:B------:R-:W-:Y:S05]  /*1cbc0*/  @!P1 BRA `(.L_x_542) ;  /* 0x0000005400c09947 */ /* 0x000fea0003800000 */
[----:B-----5:R-:W-:-:S05]  /*1cbd0*/  HADD2.F32 R3, -RZ, R3.H0_H0 ;  /* 0x20000003ff037230 */ /* 0x020fca0000004100 */
[----:B------:R-:W-:-:S04]  /*1cbe0*/  FMUL R0, R3, R16 ;  /* 0x0000001003007220 */ /* 0x000fc80000400000 */
[----:B------:R-:W-:-:S05]  /*1cbf0*/  FFMA R0, R151, R2, R0 ;  /* 0x0000000297007223 */ /* 0x000fca0000000000 */
[----:B------:R-:W-:-:S05]  /*1cc00*/  F2FP.F16.F32.PACK_AB R0, RZ, R0 ;  /* 0x00000000ff00723e */ /* 0x000fca00000000ff */
[----:B------:R4:W-:Y:S01]  /*1cc10*/  STG.E.U16 desc[UR44][R160.64+0x1f2], R0 ;  /* 0x0001f200a0007986 */ /* 0x0009e2000c10152c */
[----:B------:R-:W-:Y:S05]  /*1cc20*/  BRA `(.L_x_542) ;  /* 0x0000005400a87947 */ /* 0x000fea0003800000 */
.L_x_35:
[----:B------:R-:W2:Y:S01]  /*1cc30*/  LDL.LU R3, [R1] ;  /* 0x0000000001037983 */ /* 0x000ea20000300800 */
[----:B------:R-:W-:-:S03]  /*1cc40*/  ULDC.64 UR4, c[0x0][0x5c0] ;  /* 0x0001700000047ab9 */ /* 0x000fc60000000a00 */
[----:B------:R-:W3:Y:S04]  /*1cc50*/  LDL.LU R9, [R1+0x5c] ;  /* 0x00005c0001097983 */ /* 0x000ee80000300800 */
[----:B------:R-:W4:Y:S04]  /*1cc60*/  LDL.LU R12, [R1+0x98] ;  /* 0x00009800010c7983 */ /* 0x000f280000300800 */
[----:B------:R-:W5:Y:S04]  /*1cc70*/  LDL.LU R235, [R1+0x9c] ;  /* 0x00009c0001eb7983 */ /* 0x000f680000300800 */
        /* <DEDUP_REMOVED lines=75> */
[----:B------:R-:W5:Y:S01]  /*1d130*/  LDL.LU R159, [R1+0x1cc] ;  /* 0x0001cc00019f7983 */ /* 0x000f620000300800 */
[----:B--2---:R-:W-:-:S03]  /*1d140*/  FMUL R3, R3, R2 ;  /* 0x0000000203037220 */ /* 0x004fc60000400000 */
[----:B------:R-:W2:Y:S01]  /*1d150*/  LDL.LU R158, [R1+0x1d0] ;  /* 0x0001d000019e7983 */ /* 0x000ea20000300800 */
[----:B------:R-:W-:-:S03]  /*1d160*/  LEA R4, P0, R6, UR4, 0x1 ;  /* 0x0000000406047c11 */ /* 0x000fc6000f8008ff */
[----:B------:R-:W2:Y:S04]  /*1d170*/  LDL.LU R157, [R1+0x1d4] ;  /* 0x0001d400019d7983 */ /* 0x000ea80000300800 */
[----:B------:R-:W2:Y:S04]  /*1d180*/  LDL.LU R156, [R1+0x1d8] ;  /* 0x0001d800019c7983 */ /* 0x000ea80000300800 */
[----:B------:R-:W2:Y:S04]  /*1d190*/  LDL.LU R155, [R1+0x1dc] ;  /* 0x0001dc00019b7983 */ /* 0x000ea80000300800 */
[----:B------:R-:W2:Y:S01]  /*1d1a0*/  LDL.LU R154, [R1+0x1e0] ;  /* 0x0001e000019a7983 */ /* 0x000ea20000300800 */
[----:B------:R-:W-:-:S03]  /*1d1b0*/  LEA.HI.X R5, R6, UR5, R10, 0x1, P0 ;  /* 0x0000000506057c11 */ /* 0x000fc600080f0c0a */
[----:B------:R-:W2:Y:S01]  /*1d1c0*/  LDL.LU R23, [R1+0x1e4] ;  /* 0x0001e40001177983 */ /* 0x000ea20000300800 */
[----:B------:R-:W-:-:S03]  /*1d1d0*/  F2FP.F16.F32.PACK_AB R3, RZ, R3 ;  /* 0x00000003ff03723e */ /* 0x000fc600000000ff */
[----:B------:R-:W2:Y:S04]  /*1d1e0*/  LDL.LU R22, [R1+0x1e8] ;  /* 0x0001e80001167983 */ /* 0x000ea80000300800 */
[----:B------:R-:W2:Y:S04]  /*1d1f0*/  LDL.LU R21, [R1+0x1ec] ;  /* 0x0001ec0001157983 */ /* 0x000ea80000300800 */
[----:B------:R-:W2:Y:S04]  /*1d200*/  LDL.LU R20, [R1+0x1f0] ;  /* 0x0001f00001147983 */ /* 0x000ea80000300800 */
[----:B------:R-:W2:Y:S04]  /*1d210*/  LDL.LU R19, [R1+0x1f4] ;  /* 0x0001f40001137983 */ /* 0x000ea80000300800 */
[----:B------:R-:W2:Y:S04]  /*1d220*/  LDL.LU R18, [R1+0x1f8] ;  /* 0x0001f80001127983 */ /* 0x000ea80000300800 */
[----:B------:R-:W2:Y:S04]  /*1d230*/  LDL.LU R15, [R1+0x1fc] ;  /* 0x0001fc00010f7983 */ /* 0x000ea80000300800 */
[----:B------:R-:W3:Y:S04]  /*1d240*/  LDL.LU R7, [R1+0x8] ;  /* 0x0000080001077983 */ /* 0x000ee80000300800 */
[----:B------:R-:W4:Y:S04]  /*1d250*/  LDL.LU R6, [R1+0xc] ;  /* 0x00000c0001067983 */ /* 0x000f280000300800 */
[----:B------:R0:W-:Y:S04]  /*1d260*/  @P1 STG.E.U16 desc[UR44][R4.64], R3 ;  /* 0x0000000304001986 */ /* 0x0001e8000c10152c */
[----:B0-----:R-:W5:Y:S01]  /*1d270*/  LDL.LU R3, [R1+0x4] ;  /* 0x0000040001037983 */ /* 0x001f620000300800 */
[----:B------:R-:W-:Y:S01]  /*1d280*/  ISETP.GT.AND P0, PT, R0, 0x1, P3 ;  /* 0x000000010000780c */ /* 0x000fe20001f04270 */
[----:B------:R-:W-:Y:S01]  /*1d290*/  USHF.L.U32 UR5, UR8, 0x4, URZ ;  /* 0x0000000408057899 */ /* 0x000fe2000800063f */
[----:B------:R-:W-:Y:S01]  /*1d2a0*/  ISETP.GT.AND P2, PT, R153, 0x8, PT ;  /* 0x000000089900780c */ /* 0x000fe20003f44270 */
[----:B------:R-:W-:Y:S01]  /*1d2b0*/  USHF.L.U64.HI UR4, UR8, 0x4, UR9 ;  /* 0x0000000408047899 */ /* 0x000fe20008010209 */
[----:B---3--:R-:W-:-:S05]  /*1d2c0*/  FMUL R7, R7, R2 ;  /* 0x0000000207077220 */ /* 0x008fca0000400000 */
[----:B------:R-:W-:-:S04]  /*1d2d0*/  F2FP.F16.F32.PACK_AB R7, RZ, R7 ;  /* 0x00000007ff07723e */ /* 0x000fc800000000ff */
[----:B------:R-:W-:Y:S01]  /*1d2e0*/  PRMT R8, R7, 0x7610, R8 ;  /* 0x0000761007087816 */ /* 0x000fe20000000008 */
[----:B-----5:R-:W-:-:S05]  /*1d2f0*/  FMUL R3, R3, R2 ;  /* 0x0000000203037220 */ /* 0x020fca0000400000 */
[----:B------:R-:W-:-:S05]  /*1d300*/  F2FP.F16.F32.PACK_AB R3, RZ, R3 ;  /* 0x00000003ff03723e */ /* 0x000fca00000000ff */
[----:B------:R4:W-:Y:S01]  /*1d310*/  @P0 STG.E.U16 desc[UR44][R4.64+0x2], R3 ;  /* 0x0000020304000986 */ /* 0x0009e2000c10152c */
[----:B------:R-:W-:Y:S01]  /*1d320*/  ISETP.GT.AND P0, PT, R0, RZ, P2 ;  /* 0x000000ff0000720c */ /* 0x000fe20001704270 */
[----:B----4-:R-:W-:Y:S01]  /*1d330*/  FMUL R3, R6, R2 ;  /* 0x0000000206037220 */ /* 0x010fe20000400000 */
[----:B------:R-:W-:-:S04]  /*1d340*/  IADD3 R6, P1, R4, UR5, RZ ;  /* 0x0000000504067c10 */ /* 0x000fc8000ff3e0ff */
[----:B------:R-:W-:Y:S02]  /*1d350*/  IADD3.X R7, R5, UR4, RZ, P1, !PT ;  /* 0x0000000405077c10 */ /* 0x000fe40008ffe4ff */
[----:B------:R-:W-:-:S05]  /*1d360*/  F2FP.F16.F32.PACK_AB R3, RZ, R3 ;  /* 0x00000003ff03723e */ /* 0x000fca00000000ff */
[----:B------:R0:W-:Y:S01]  /*1d370*/  @P0 STG.E.U16 desc[UR44][R6.64], R8 ;  /* 0x0000000806000986 */ /* 0x0001e2000c10152c */
[----:B------:R-:W-:-:S03]  /*1d380*/  ISETP.GT.AND P0, PT, R0, 0x1, P2 ;  /* 0x000000010000780c */ /* 0x000fc60001704270 */
[----:B0-----:R-:W3:Y:S10]  /*1d390*/  LDL.LU R8, [R1+0x54] ;  /* 0x0000540001087983 */ /* 0x001ef40000300800 */
[----:B------:R0:W-:Y:S04]  /*1d3a0*/  @P0 STG.E.U16 desc[UR44][R6.64+0x2], R3 ;  /* 0x0000020306000986 */ /* 0x0001e8000c10152c */
[----:B0-----:R-:W4:Y:S01]  /*1d3b0*/  LDL.LU R3, [R1+0x10] ;  /* 0x0000100001037983 */ /* 0x001f220000300800 */
[----:B------:R-:W-:Y:S01]  /*1d3c0*/  ISETP.GT.AND P0, PT, R0, 0x8, P3 ;  /* 0x000000080000780c */ /* 0x000fe20001f04270 */
[----:B----4-:R-:W-:-:S05]  /*1d3d0*/  FMUL R3, R3, R2 ;  /* 0x0000000203037220 */ /* 0x010fca0000400000 */
[----:B------:R-:W-:-:S07]  /*1d3e0*/  F2FP.F16.F32.PACK_AB R3, RZ, R3 ;  /* 0x00000003ff03723e */ /* 0x000fce00000000ff */
        /* <DEDUP_REMOVED lines=78> */
[----:B---3--:R-:W-:-:S05]  /*1d8d0*/  FMUL R8, R8, R2 ;  /* 0x0000000208087220 */ /* 0x008fca0000400000 */
[----:B------:R-:W-:-:S04]  /*1d8e0*/  F2FP.F16.F32.PACK_AB R8, RZ, R8 ;  /* 0x00000008ff08723e */ /* 0x000fc800000000ff */
[----:B------:R-:W-:Y:S01]  /*1d8f0*/  PRMT R10, R8, 0x7610, R10 ;  /* 0x00007610080a7816 */ /* 0x000fe2000000000a */
[----:B----4-:R-:W-:-:S05]  /*1d900*/  FMUL R3, R3, R2 ;  /* 0x0000000203037220 */ /* 0x010fca0000400000 */
[----:B------:R-:W-:-:S05]  /*1d910*/  F2FP.F16.F32.PACK_AB R3, RZ, R3 ;  /* 0x00000003ff03723e */ /* 0x000fca00000000ff */
[----:B------:R0:W-:Y:S04]  /*1d920*/  @P0 STG.E.U16 desc[UR44][R4.64+0x50], R3 ;  /* 0x0000500304000986 */ /* 0x0001e8000c10152c */
[----:B0-----:R-:W3:Y:S01]  /*1d930*/  LDL.LU R3, [R1+0x58] ;  /* 0x0000580001037983 */ /* 0x001ee20000300800 */
[C---:B------:R-:W-:Y:S01]  /*1d940*/  ISETP.GT.AND P5, PT, R0.reuse, 0x29, P3 ;  /* 0x000000290000780c */ /* 0x040fe20001fa4270 */
[----:B------:R-:W-:Y:S01]  /*1d950*/  FMUL R9, R9, R2 ;  /* 0x0000000209097220 */ /* 0x000fe20000400000 */
[C---:B------:R-:W-:Y:S01]  /*1d960*/  ISETP.GT.AND P0, PT, R0.reuse, 0x28, P2 ;  /* 0x000000280000780c */ /* 0x040fe20001704270 */
[----:B------:R-:W4:Y:S01]  /*1d970*/  LDL.LU R8, [R1+0x60] ;  /* 0x0000600001087983 */ /* 0x000f220000300800 */
[C---:B------:R-:W-:Y:S02]  /*1d980*/  ISETP.GT.AND P4, PT, R0.reuse, 0x29, P2 ;  /* 0x000000290000780c */ /* 0x040fe40001784270 */
[----:B------:R-:W-:-:S02]  /*1d990*/  ISETP.GT.AND P1, PT, R0, 0x30, P3 ;  /* 0x000000300000780c */ /* 0x000fc40001f24270 */
[----:B------:R-:W-:Y:S01]  /*1d9a0*/  F2FP.F16.F32.PACK_AB R9, RZ, R9 ;  /* 0x00000009ff09723e */ /* 0x000fe200000000ff */
[-C--:B---3--:R-:W-:Y:S01]  /*1d9b0*/  FMUL R3, R3, R2.reuse ;  /* 0x0000000203037220 */ /* 0x088fe20000400000 */
[----:B----4-:R-:W-:-:S04]  /*1d9c0*/  FMUL R8, R8, R2 ;  /* 0x0000000208087220 */ /* 0x010fc80000400000 */
[----:B------:R-:W-:-:S04]  /*1d9d0*/  F2FP.F16.F32.PACK_AB R3, RZ, R3 ;  /* 0x00000003ff03723e */ /* 0x000fc800000000ff */
[----:B------:R-:W-:Y:S02]  /*1d9e0*/  PRMT R11, R3, 0x7610, R11 ;  /* 0x00007610030b7816 */ /* 0x000fe4000000000b */
[----:B------:R-:W-:Y:S02]  /*1d9f0*/  F2FP.F16.F32.PACK_AB R3, RZ, R8 ;  /* 0x00000008ff03723e */ /* 0x000fe400000000ff */
[----:B------:R-:W3:Y:S04]  /*1da00*/  LDL.LU R8, [R1+0x64] ;  /* 0x0000640001087983 */ /* 0x000ee80000300800 */
[----:B------:R0:W-:Y:S04]  /*1da10*/  @P5 STG.E.U16 desc[UR44][R4.64+0x52], R10 ;  /* 0x0000520a04005986 */ /* 0x0001e8000c10152c */
[----:B------:R-:W-:Y:S04]  /*1da20*/  @P0 STG.E.U16 desc[UR44][R6.64+0x50], R11 ;  /* 0x0000500b06000986 */ /* 0x000fe8000c10152c */
[----:B------:R1:W-:Y:S01]  /*1da30*/  @P4 STG.E.U16 desc[UR44][R6.64+0x52], R9 ;  /* 0x0000520906004986 */ /* 0x0003e2000c10152c */
[----:B0-----:R-:W-:-:S03]  /*1da40*/  PRMT R10, R3, 0x7610, R10 ;  /* 0x00007610030a7816 */ /* 0x001fc6000000000a */
[----:B------:R-:W4:Y:S04]  /*1da50*/  LDL.LU R3, [R1+0x68] ;  /* 0x0000680001037983 */ /* 0x000f280000300800 */
[----:B------:R0:W-:Y:S04]  /*1da60*/  @P1 STG.E.U16 desc[UR44][R4.64+0x60], R10 ;  /* 0x0000600a04001986 */ /* 0x0001e8000c10152c */
[----:B-1----:R-:W5:Y:S01]  /*1da70*/  LDL.LU R9, [R1+0x6c] ;  /* 0x00006c0001097983 */ /* 0x002f620000300800 */
[----:B---3--:R-:W-:-:S05]  /*1da80*/  FMUL R8, R8, R2 ;  /* 0x0000000208087220 */ /* 0x008fca0000400000 */
[----:B------:R-:W-:-:S04]  /*1da90*/  F2FP.F16.F32.PACK_AB R8, RZ, R8 ;  /* 0x00000008ff08723e */ /* 0x000fc800000000ff */
[----:B0-----:R-:W-:Y:S02]  /*1daa0*/  PRMT R10, R8, 0x7610, R10 ;  /* 0x00007610080a7816 */ /* 0x001fe4000000000a */
[----:B------:R-:W3:Y:S01]  /*1dab0*/  LDL.LU R8, [R1+0x70] ;  /* 0x0000700001087983 */ /* 0x000ee20000300800 */
[----:B----4-:R-:W-:-:S05]  /*1dac0*/  FMUL R3, R3, R2 ;  /* 0x0000000203037220 */ /* 0x010fca0000400000 */
[----:B------:R-:W-:-:S04]  /*1dad0*/  F2FP.F16.F32.PACK_AB R3, RZ, R3 ;  /* 0x00000003ff03723e */ /* 0x000fc800000000ff */
[----:B------:R-:W-:Y:S01]  /*1dae0*/  PRMT R11, R3, 0x7610, R11 ;  /* 0x00007610030b7816 */ /* 0x000fe2000000000b */
[----:B---3--:R-:W-:-:S05]  /*1daf0*/  FMUL R8, R8, R2 ;  /* 0x0000000208087220 */ /* 0x008fca0000400000 */
[----:B------:R-:W-:Y:S02]  /*1db00*/  F2FP.F16.F32.PACK_AB R3, RZ, R8 ;  /* 0x00000008ff03723e */ /* 0x000fe400000000ff */
[----:B------:R-:W3:Y:S01]  /*1db10*/  LDL.LU R8, [R1+0x74] ;  /* 0x0000740001087983 */ /* 0x000ee20000300800 */
[C---:B------:R-:W-:Y:S02]  /*1db20*/  ISETP.GT.AND P0, PT, R0.reuse, 0x31, P3 ;  /* 0x000000310000780c */ /* 0x040fe40001f04270 */
[C---:B------:R-:W-:Y:S02]  /*1db30*/  ISETP.GT.AND P4, PT, R0.reuse, 0x30, P2 ;  /* 0x000000300000780c */ /* 0x040fe40001784270 */
[C---:B------:R-:W-:Y:S02]  /*1db40*/  ISETP.GT.AND P5, PT, R0.reuse, 0x31, P2 ;  /* 0x000000310000780c */ /* 0x040fe400017a4270 */
[----:B------:R-:W-:Y:S01]  /*1db50*/  ISETP.GT.AND P1, PT, R0, 0x38, P3 ;  /* 0x000000380000780c */ /* 0x000fe20001f24270 */
[----:B-----5:R-:W-:-:S05]  /*1db60*/  FMUL R9, R9, R2 ;  /* 0x0000000209097220 */ /* 0x020fca0000400000 */
[----:B------:R-:W-:Y:S01]  /*1db70*/  F2FP.F16.F32.PACK_AB R9, RZ, R9 ;  /* 0x00000009ff09723e */ /* 0x000fe200000000ff */
        /* <DEDUP_REMOVED lines=11> */
[C---:B------:R-:W-:Y:S02]  /*1dc30*/  ISETP.GT.AND P0, PT, R0.reuse, 0x39, P3 ;  /* 0x000000390000780c */ /* 0x040fe40001f04270 */
[----:B------:R-:W-:Y:S01]  /*1dc40*/  ISETP.GT.AND P4, PT, R0, 0x38, P2 ;  /* 0x000000380000780c */ /* 0x000fe20001784270 */
[----:B----4-:R-:W-:-:S05]  /*1dc50*/  FMUL R3, R3, R2 ;  /* 0x0000000203037220 */ /* 0x010fca0000400000 */
[----:B------:R-:W-:-:S04]  /*1dc60*/  F2FP.F16.F32.PACK_AB R3, RZ, R3 ;  /* 0x00000003ff03723e */ /* 0x000fc800000000ff */
[----:B------:R-:W-:Y:S01]  /*1dc70*/  PRMT R11, R3, 0x7610, R11 ;  /* 0x00007610030b7816 */ /* 0x000fe2000000000b */
[----:B------:R0:W-:Y:S04]  /*1dc80*/  @P0 STG.E.U16 desc[UR44][R4.64+0x72], R10 ;  /* 0x0000720a04000986 */ /* 0x0001e8000c10152c */
[----:B------:R1:W-:Y:S01]  /*1dc90*/  @P4 STG.E.U16 desc[UR44][R6.64+0x70], R11 ;  /* 0x0000700b06004986 */ /* 0x0003e2000c10152c */
[----:B---3--:R-:W-:-:S05]  /*1dca0*/  FMUL R8, R8, R2 ;  /* 0x0000000208087220 */ /* 0x008fca0000400000 */
[----:B------:R-:W-:Y:S02]  /*1dcb0*/  F2FP.F16.F32.PACK_AB R3, RZ, R8 ;  /* 0x00000008ff03723e */ /* 0x000fe400000000ff */
[----:B------:R-:W3:Y:S02]  /*1dcc0*/  LDL.LU R8, [R1+0x88] ;  /* 0x0000880001087983 */ /* 0x000ee40000300800 */
[----:B0-----:R-:W-:Y:S02]  /*1dcd0*/  PRMT R10, R3, 0x7610, R10 ;  /* 0x00007610030a7816 */ /* 0x001fe4000000000a */
[----:B-1----:R-:W4:Y:S04]  /*1dce0*/  LDL.LU R11, [R1+0x94] ;  /* 0x00009400010b7983 */ /* 0x002f280000300800 */
[----:B------:R-:W2:Y:S01]  /*1dcf0*/  LDL.LU R3, [R1+0x84] ;  /* 0x0000840001037983 */ /* 0x000ea20000300800 */
[----:B------:R-:W-:-:S02]  /*1dd00*/  ISETP.GT.AND P5, PT, R0, 0x39, P2 ;  /* 0x000000390000780c */ /* 0x000fc400017a4270 */
[----:B------:R-:W-:Y:S01]  /*1dd10*/  ISETP.GT.AND P1, PT, R0, 0x40, P3 ;  /* 0x000000400000780c */ /* 0x000fe20001f24270 */
[----:B-----5:R-:W-:-:S05]  /*1dd20*/  FMUL R9, R9, R2 ;  /* 0x0000000209097220 */ /* 0x020fca0000400000 */
[----:B------:R-:W-:-:S05]  /*1dd30*/  F2FP.F16.F32.PACK_AB R9, RZ, R9 ;  /* 0x00000009ff09723e */ /* 0x000fca00000000ff */
[----:B------:R0:W-:Y:S04]  /*1dd40*/  @P5 STG.E.U16 desc[UR44][R6.64+0x72], R9 ;  /* 0x0000720906005986 */ /* 0x0001e8000c10152c */
[----:B------:R1:W-:Y:S04]  /*1dd50*/  @P1 STG.E.U16 desc[UR44][R4.64+0x80], R10 ;  /* 0x0000800a04001986 */ /* 0x0003e8000c10152c */
[----:B0-----:R-:W5:Y:S01]  /*1dd60*/  LDL.LU R9, [R1+0x8c] ;  /* 0x00008c0001097983 */ /* 0x001f620000300800 */
[-C--:B---3--:R-:W-:Y:S01]  /*1dd70*/  FMUL R8, R8, R2.reuse ;  /* 0x0000000208087220 */ /* 0x088fe20000400000 */
[----:B--2---:R-:W-:-:S05]  /*1dd80*/  FMUL R3, R3, R2 ;  /* 0x0000000203037220 */ /* 0x004fca0000400000 */
[----:B-1----:R-:W-:Y:S02]  /*1dd90*/  F2FP.F16.F32.PACK_AB R10, RZ, R3 ;  /* 0x00000003ff0a723e */ /* 0x002fe400000000ff */
[----:B------:R-:W-:Y:S02]  /*1dda0*/  F2FP.F16.F32.PACK_AB R3, RZ, R8 ;  /* 0x00000008ff03723e */ /* 0x000fe400000000ff */
[----:B------:R-:W-:Y:S02]  /*1ddb0*/  PRMT R8, R10, 0x7610, R8 ;  /* 0x000076100a087816 */ /* 0x000fe40000000008 */
[----:B------:R-:W2:Y:S01]  /*1ddc0*/  LDL.LU R10, [R1+0x90] ;  /* 0x00009000010a7983 */ /* 0x000ea20000300800 */
[C---:B------:R-:W-:Y:S02]  /*1ddd0*/  ISETP.GT.AND P0, PT, R0.reuse, 0x41, P3 ;  /* 0x000000410000780c */ /* 0x040fe40001f04270 */
[C---:B------:R-:W-:Y:S02]  /*1dde0*/  ISETP.GT.AND P4, PT, R0.reuse, 0x40, P2 ;  /* 0x000000400000780c */ /* 0x040fe40001784270 */
[----:B------:R-:W-:Y:S01]  /*1ddf0*/  ISETP.GT.AND P5, PT, R0, 0x41, P2 ;  /* 0x000000410000780c */ /* 0x000fe200017a4270 */
[----:B------:R-:W-:Y:S01]  /*1de00*/  FMUL R12, R12, R2 ;  /* 0x000000020c0c7220 */ /* 0x000fe20000400000 */
[----:B------:R-:W-:-:S07]  /*1de10*/  ISETP.GT.AND P1, PT, R0, 0x48, P3 ;  /* 0x000000480000780c */ /* 0x000fce0001f24270 */
[----:B------:R0:W-:Y:S01]  /*1de20*/  @P0 STG.E.U16 desc[UR44][R4.64+0x82], R8 ;  /* 0x0000820804000986 */ /* 0x0001e2000c10152c */
[----:B-----5:R-:W-:Y:S01]  /*1de30*/  FMUL R9, R9, R2 ;  /* 0x0000000209097220 */ /* 0x020fe20000400000 */
[----:B------:R-:W-:Y:S02]  /*1de40*/  F2FP.F16.F32.PACK_AB R12, RZ, R12 ;  /* 0x0000000cff0c723e */ /* 0x000fe400000000ff */
[----:B------:R1:W-:Y:S01]  /*1de50*/  @P4 STG.E.U16 desc[UR44][R6.64+0x80], R3 ;  /* 0x0000800306004986 */ /* 0x0003e2000c10152c */
[----:B------:R-:W-:Y:S02]  /*1de60*/  ISETP.GT.AND P0, PT, R0, 0x49, P3 ;  /* 0x000000490000780c */ /* 0x000fe40001f04270 */
[----:B------:R-:W-:Y:S01]  /*1de70*/  F2FP.F16.F32.PACK_AB R9, RZ, R9 ;  /* 0x00000009ff09723e */ /* 0x000fe200000000ff */
[-C--:B0-----:R-:W-:Y:S01]  /*1de80*/  FMUL R8, R235, R2.reuse ;  /* 0x00000002eb087220 */ /* 0x081fe20000400000 */
[----:B----4-:R-:W-:-:S04]  /*1de90*/  FMUL R11, R11, R2 ;  /* 0x000000020b0b7220 */ /* 0x010fc80000400000 */
[----:B-1----:R-:W-:Y:S02]  /*1dea0*/  F2FP.F16.F32.PACK_AB R3, RZ, R8 ;  /* 0x00000008ff03723e */ /* 0x002fe400000000ff */
[----:B------:R-:W-:Y:S01]  /*1deb0*/  PRMT R8, R12, 0x7610, R8 ;  /* 0x000076100c087816 */ /* 0x000fe20000000008 */
[----:B------:R0:W-:Y:S01]  /*1dec0*/  @P5 STG.E.U16 desc[UR44][R6.64+0x82], R9 ;  /* 0x0000820906005986 */ /* 0x0001e2000c10152c */
[----:B------:R-:W-:Y:S01]  /*1ded0*/  PRMT R12, R3, 0x7610, R12 ;  /* 0x00007610030c7816 */ /* 0x000fe2000000000c */
[----:B------:R-:W-:Y:S01]  /*1dee0*/  FMUL R3, R233, R2 ;  /* 0x00000002e9037220 */ /* 0x000fe20000400000 */
[C---:B------:R-:W-:Y:S02]  /*1def0*/  ISETP.GT.AND P4, PT, R0.reuse, 0x48, P2 ;  /* 0x000000480000780c */ /* 0x040fe40001784270 */
[----:B------:R-:W-:Y:S02]  /*1df00*/  ISETP.GT.AND P5, PT, R0, 0x49, P2 ;  /* 0x000000490000780c */ /* 0x000fe400017a4270 */
[----:B------:R-:W-:-:S02]  /*1df10*/  F2FP.F16.F32.PACK_AB R11, RZ, R11 ;  /* 0x0000000bff0b723e */ /* 0x000fc400000000ff */
[----:B------:R-:W-:Y:S01]  /*1df20*/  F2FP.F16.F32.PACK_AB R3, RZ, R3 ;  /* 0x00000003ff03723e */ /* 0x000fe200000000ff */
[----:B0-----:R-:W-:-:S05]  /*1df30*/  FMUL R9, R234, R2 ;  /* 0x00000002ea097220 */ /* 0x001fca0000400000 */
[----:B------:R-:W-:-:S04]  /*1df40*/  F2FP.F16.F32.PACK_AB R9, RZ, R9 ;  /* 0x00000009ff09723e */ /* 0x000fc800000000ff */
[----:B------:R-:W-:Y:S01]  /*1df50*/  PRMT R13, R9, 0x7610, R13 ;  /* 0x00007610090d7816 */ /* 0x000fe2000000000d */
[----:B------:R-:W-:-:S05]  /*1df60*/  FMUL R9, R232, R2 ;  /* 0x00000002e8097220 */ /* 0x000fca0000400000 */
[----:B------:R-:W-:Y:S01]  /*1df70*/  F2FP.F16.F32.PACK_AB R9, RZ, R9 ;  /* 0x00000009ff09723e */ /* 0x000fe200000000ff */
[----:B--2---:R-:W-:-:S05]  /*1df80*/  FMUL R10, R10, R2 ;  /* 0x000000020a0a7220 */ /* 0x004fca0000400000 */
[----:B------:R-:W-:-:S05]  /*1df90*/  F2FP.F16.F32.PACK_AB R10, RZ, R10 ;  /* 0x0000000aff0a723e */ /* 0x000fca00000000ff */
[----:B------:R-:W-:Y:S01]  /*1dfa0*/  @P1 STG.E.U16 desc[UR44][R4.64+0x90], R10 ;  /* 0x0000900a04001986 */ /* 0x000fe2000c10152c */
[----:B------:R-:W-:-:S03]  /*1dfb0*/  ISETP.GT.AND P1, PT, R0, 0x50, P3 ;  /* 0x000000500000780c */ /* 0x000fc60001f24270 */
[----:B------:R0:W-:Y:S01]  /*1dfc0*/  @P0 STG.E.U16 desc[UR44][R4.64+0x92], R11 ;  /* 0x0000920b04000986 */ /* 0x0001e2000c10152c */
[----:B------:R-:W-:-:S03]  /*1dfd0*/  ISETP.GT.AND P0, PT, R0, 0x51, P3 ;  /* 0x000000510000780c */ /* 0x000fc60001f04270 */
[----:B------:R-:W-:Y:S01]  /*1dfe0*/  @P4 STG.E.U16 desc[UR44][R6.64+0x90], R8 ;  /* 0x0000900806004986 */ /* 0x000fe2000c10152c */
[----:B------:R-:W-:Y:S02]  /*1dff0*/  ISETP.GT.AND P4, PT, R0, 0x50, P2 ;  /* 0x000000500000780c */ /* 0x000fe40001784270 */
[----:B0-----:R-:W-:Y:S01]  /*1e000*/  PRMT R11, R3, 0x7610, R11 ;  /* 0x00007610030b7816 */ /* 0x001fe2000000000b */
[----:B------:R-:W-:Y:S01]  /*1e010*/  FMUL R3, R230, R2 ;  /* 0x00000002e6037220 */ /* 0x000fe20000400000 */
[----:B------:R0:W-:Y:S01]  /*1e020*/  @P5 STG.E.U16 desc[UR44][R6.64+0x92], R12 ;  /* 0x0000920c06005986 */ /* 0x0001e2000c10152c */
[----:B------:R-:W-:-:S03]  /*1e030*/  ISETP.GT.AND P5, PT, R0, 0x51, P2 ;  /* 0x000000510000780c */ /* 0x000fc600017a4270 */
[----:B------:R-:W-:Y:S01]  /*1e040*/  F2FP.F16.F32.PACK_AB R3, RZ, R3 ;  /* 0x00000003ff03723e */ /* 0x000fe200000000ff */
[----:B------:R1:W-:Y:S01]  /*1e050*/  @P1 STG.E.U16 desc[UR44][R4.64+0xa0], R13 ;  /* 0x0000a00d04001986 */ /* 0x0003e2000c10152c */
[----:B------:R-:W-:Y:S01]  /*1e060*/  FMUL R10, R231, R2 ;  /* 0x00000002e70a7220 */ /* 0x000fe20000400000 */
[----:B------:R-:W-:-:S04]  /*1e070*/  ISETP.GT.AND P1, PT, R0, 0x58, P3 ;  /* 0x000000580000780c */ /* 0x000fc80001f24270 */
[----:B------:R-:W-:Y:S02]  /*1e080*/  F2FP.F16.F32.PACK_AB R10, RZ, R10 ;  /* 0x0000000aff0a723e */ /* 0x000fe400000000ff */
[----:B0-----:R-:W-:Y:S02]  /*1e090*/  PRMT R12, R9, 0x7610, R12 ;  /* 0x00007610090c7816 */ /* 0x001fe4000000000c */
[----:B-1----:R-:W-:Y:S01]  /*1e0a0*/  PRMT R13, R3, 0x7610, R13 ;  /* 0x00007610030d7816 */ /* 0x002fe2000000000d */
[----:B------:R-:W-:Y:S01]  /*1e0b0*/  FMUL R3, R229, R2 ;  /* 0x00000002e5037220 */ /* 0x000fe20000400000 */
[----:B------:R-:W-:Y:S04]  /*1e0c0*/  @P0 STG.E.U16 desc[UR44][R4.64+0xa2], R11 ;  /* 0x0000a20b04000986 */ /* 0x000fe8000c10152c */
[----:B------:R-:W-:Y:S01]  /*1e0d0*/  F2FP.F16.F32.PACK_AB R3, RZ, R3 ;  /* 0x00000003ff03723e */ /* 0x000fe200000000ff */
[----:B------:R-:W-:Y:S04]  /*1e0e0*/  @P4 STG.E.U16 desc[UR44][R6.64+0xa0], R12 ;  /* 0x0000a00c06004986 */ /* 0x000fe8000c10152c */
[----:B------:R0:W-:Y:S01]  /*1e0f0*/  @P5 STG.E.U16 desc[UR44][R6.64+0xa2], R10 ;  /* 0x0000a20a06005986 */ /* 0x0001e2000c10152c */
[----:B------:R-:W-:-:S02]  /*1e100*/  ISETP.GT.AND P0, PT, R0, 0x59, P3 ;  /* 0x000000590000780c */ /* 0x000fc40001f04270 */
[----:B0-----:R-:W-:Y:S01]  /*1e110*/  PRMT R10, R3, 0x7610, R10 ;  /* 0x00007610030a7816 */ /* 0x001fe2000000000a */
[-C--:B------:R-:W-:Y:S01]  /*1e120*/  FMUL R3, R226, R2.reuse ;  /* 0x00000002e2037220 */ /* 0x080fe20000400000 */
[----:B------:R0:W-:Y:S04]  /*1e130*/  @P1 STG.E.U16 desc[UR44][R4.64+0xb0], R13 ;  /* 0x0000b00d04001986 */ /* 0x0001e8000c10152c */
[----:B------:R-:W-:Y:S01]  /*1e140*/  F2FP.F16.F32.PACK_AB R3, RZ, R3 ;  /* 0x00000003ff03723e */ /* 0x000fe200000000ff */
[-C--:B------:R-:W-:Y:S01]  /*1e150*/  FMUL R8, R228, R2.reuse ;  /* 0x00000002e4087220 */ /* 0x080fe20000400000 */
[-C--:B------:R-:W-:Y:S01]  /*1e160*/  FMUL R9, R227, R2.reuse ;  /* 0x00000002e3097220 */ /* 0x080fe20000400000 */
[C---:B------:R-:W-:Y:S02]  /*1e170*/  ISETP.GT.AND P4, PT, R0.reuse, 0x58, P2 ;  /* 0x000000580000780c */ /* 0x040fe40001784270 */
[----:B0-----:R-:W-:Y:S01]  /*1e180*/  PRMT R13, R3, 0x7610, R13 ;  /* 0x00007610030d7816 */ /* 0x001fe2000000000d */
[----:B------:R-:W-:Y:S01]  /*1e190*/  FMUL R3, R225, R2 ;  /* 0x00000002e1037220 */ /* 0x000fe20000400000 */
[----:B------:R-:W-:-:S02]  /*1e1a0*/  ISETP.GT.AND P5, PT, R0, 0x59, P2 ;  /* 0x000000590000780c */ /* 0x000fc400017a4270 */
[----:B------:R-:W-:Y:S02]  /*1e1b0*/  ISETP.GT.AND P1, PT, R0, 0x60, P3 ;  /* 0x000000600000780c */ /* 0x000fe40001f24270 */
[----:B------:R-:W-:Y:S01]  /*1e1c0*/  F2FP.F16.F32.PACK_AB R3, RZ, R3 ;  /* 0x00000003ff03723e */ /* 0x000fe200000000ff */
[----:B------:R0:W-:Y:S01]  /*1e1d0*/  @P0 STG.E.U16 desc[UR44][R4.64+0xb2], R10 ;  /* 0x0000b20a04000986 */ /* 0x0001e2000c10152c */
[----:B------:R-:W-:Y:S02]  /*1e1e0*/  F2FP.F16.F32.PACK_AB R8, RZ, R8 ;  /* 0x00000008ff08723e */ /* 0x000fe400000000ff */
[----:B------:R-:W-:Y:S02]  /*1e1f0*/  F2FP.F16.F32.PACK_AB R9, RZ, R9 ;  /* 0x00000009ff09723e */ /* 0x000fe400000000ff */
[----:B------:R-:W-:Y:S02]  /*1e200*/  PRMT R11, R8, 0x7610, R11 ;  /* 0x00007610080b7816 */ /* 0x000fe4000000000b */
[----:B------:R-:W-:-:S02]  /*1e210*/  PRMT R12, R9, 0x7610, R12 ;  /* 0x00007610090c7816 */ /* 0x000fc4000000000c */
[----:B0-----:R-:W-:Y:S01]  /*1e220*/  PRMT R10, R3, 0x7610, R10 ;  /* 0x00007610030a7816 */ /* 0x001fe2000000000a */
[-C--:B------:R-:W-:Y:S01]  /*1e230*/  FMUL R3, R222, R2.reuse ;  /* 0x00000002de037220 */ /* 0x080fe20000400000 */
[----:B------:R-:W-:Y:S01]  /*1e240*/  ISETP.GT.AND P0, PT, R0, 0x61, P3 ;  /* 0x000000610000780c */ /* 0x000fe20001f04270 */
[----:B------:R-:W-:Y:S03]  /*1e250*/  @P4 STG.E.U16 desc[UR44][R6.64+0xb0], R11 ;  /* 0x0000b00b06004986 */ /* 0x000fe6000c10152c */
[----:B------:R-:W-:Y:S01]  /*1e260*/  F2FP.F16.F32.PACK_AB R3, RZ, R3 ;  /* 0x00000003ff03723e */ /* 0x000fe200000000ff */
[----:B------:R-:W-:Y:S04]  /*1e270*/  @P5 STG.E.U16 desc[UR44][R6.64+0xb2], R12 ;  /* 0x0000b20c06005986 */ /* 0x000fe8000c10152c */
[----:B------:R0:W-:Y:S01]  /*1e280*/  @P1 STG.E.U16 desc[UR44][R4.64+0xc0], R13 ;  /* 0x0000c00d04001986 */ /* 0x0001e2000c10152c */
[-C--:B------:R-:W-:Y:S01]  /*1e290*/  FMUL R8, R224, R2.reuse ;  /* 0x00000002e0087220 */ /* 0x080fe20000400000 */
[----:B------:R-:W-:Y:S01]  /*1e2a0*/  FMUL R9, R223, R2 ;  /* 0x00000002df097220 */ /* 0x000fe20000400000 */
[----:B------:R-:W-:-:S02]  /*1e2b0*/  ISETP.GT.AND P4, PT, R0, 0x60, P2 ;  /* 0x000000600000780c */ /* 0x000fc40001784270 */
[C---:B------:R-:W-:Y:S02]  /*1e2c0*/  ISETP.GT.AND P5, PT, R0.reuse, 0x61, P2 ;  /* 0x000000610000780c */ /* 0x040fe400017a4270 */
[----:B0-----:R-:W-:Y:S01]  /*1e2d0*/  PRMT R13, R3, 0x7610, R13 ;  /* 0x00007610030d7816 */ /* 0x001fe2000000000d */
[----:B------:R-:W-:Y:S01]  /*1e2e0*/  FMUL R3, R221, R2 ;  /* 0x00000002dd037220 */ /* 0x000fe20000400000 */
[----:B------:R-:W-:Y:S01]  /*1e2f0*/  ISETP.GT.AND P1, PT, R0, 0x68, P3 ;  /* 0x000000680000780c */ /* 0x000fe20001f24270 */
[----:B------:R0:W-:Y:S01]  /*1e300*/  @P0 STG.E.U16 desc[UR44][R4.64+0xc2], R10 ;  /* 0x0000c20a04000986 */ /* 0x0001e2000c10152c */
[----:B------:R-:W-:Y:S02]  /*1e310*/  F2FP.F16.F32.PACK_AB R8, RZ, R8 ;  /* 0x00000008ff08723e */ /* 0x000fe400000000ff */
[----:B------:R-:W-:Y:S02]  /*1e320*/  F2FP.F16.F32.PACK_AB R3, RZ, R3 ;  /* 0x00000003ff03723e */ /* 0x000fe400000000ff */
[----:B------:R-:W-:-:S02]  /*1e330*/  F2FP.F16.F32.PACK_AB R9, RZ, R9 ;  /* 0x00000009ff09723e */ /* 0x000fc400000000ff */
[----:B------:R-:W-:Y:S02]  /*1e340*/  PRMT R11, R8, 0x7610, R11 ;  /* 0x00007610080b7816 */ /* 0x000fe4000000000b */
[----:B------:R-:W-:Y:S02]  /*1e350*/  PRMT R12, R9, 0x7610, R12 ;  /* 0x00007610090c7816 */ /* 0x000fe4000000000c */
        /* <DEDUP_REMOVED lines=285> */
[----:B------:R-:W-:Y:S01]  /*1f530*/  @P5 STG.E.U16 desc[UR44][R6.64+0x1a2], R12 ;  /* 0x0001a20c06005986 */ /* 0x000fe2000c10152c */
[-C--:B------:R-:W-:Y:S01]  /*1f540*/  FMUL R8, R164, R2.reuse ;  /* 0x00000002a4087220 */ /* 0x080fe20000400000 */
[----:B------:R-:W-:Y:S01]  /*1f550*/  FMUL R9, R163, R2 ;  /* 0x00000002a3097220 */ /* 0x000fe20000400000 */
[C---:B------:R-:W-:Y:S01]  /*1f560*/  ISETP.GT.AND P4, PT, R0.reuse, 0xd8, P2 ;  /* 0x000000d80000780c */ /* 0x040fe20001784270 */
[----:B------:R0:W-:Y:S01]  /*1f570*/  @P1 STG.E.U16 desc[UR44][R4.64+0x1b0], R13 ;  /* 0x0001b00d04001986 */ /* 0x0001e2000c10152c */
[----:B------:R-:W-:-:S02]  /*1f580*/  ISETP.GT.AND P5, PT, R0, 0xd9, P2 ;  /* 0x000000d90000780c */ /* 0x000fc400017a4270 */
[----:B------:R-:W-:Y:S02]  /*1f590*/  ISETP.GT.AND P1, PT, R0, 0xe0, P3 ;  /* 0x000000e00000780c */ /* 0x000fe40001f24270 */
[----:B------:R-:W-:Y:S02]  /*1f5a0*/  F2FP.F16.F32.PACK_AB R8, RZ, R8 ;  /* 0x00000008ff08723e */ /* 0x000fe400000000ff */
[----:B------:R-:W-:Y:S02]  /*1f5b0*/  F2FP.F16.F32.PACK_AB R9, RZ, R9 ;  /* 0x00000009ff09723e */ /* 0x000fe400000000ff */
[----:B0-----:R-:W-:Y:S01]  /*1f5c0*/  PRMT R13, R3, 0x7610, R13 ;  /* 0x00007610030d7816 */ /* 0x001fe2000000000d */
[----:B------:R-:W-:Y:S01]  /*1f5d0*/  FMUL R3, R161, R2 ;  /* 0x00000002a1037220 */ /* 0x000fe20000400000 */
[----:B------:R-:W-:Y:S01]  /*1f5e0*/  PRMT R11, R8, 0x7610, R11 ;  /* 0x00007610080b7816 */ /* 0x000fe2000000000b */
[----:B------:R0:W-:Y:S03]  /*1f5f0*/  @P0 STG.E.U16 desc[UR44][R4.64+0x1b2], R10 ;  /* 0x0001b20a04000986 */ /* 0x0001e6000c10152c */
[----:B------:R-:W-:-:S02]  /*1f600*/  F2FP.F16.F32.PACK_AB R3, RZ, R3 ;  /* 0x00000003ff03723e */ /* 0x000fc400000000ff */
[----:B------:R-:W-:Y:S01]  /*1f610*/  PRMT R12, R9, 0x7610, R12 ;  /* 0x00007610090c7816 */ /* 0x000fe2000000000c */
[----:B------:R-:W-:Y:S01]  /*1f620*/  @P4 STG.E.U16 desc[UR44][R6.64+0x1b0], R11 ;  /* 0x0001b00b06004986 */ /* 0x000fe2000c10152c */
[-C--:B------:R-:W-:Y:S01]  /*1f630*/  FMUL R8, R160, R2.reuse ;  /* 0x00000002a0087220 */ /* 0x080fe20000400000 */
[----:B------:R-:W-:Y:S02]  /*1f640*/  ISETP.GT.AND P0, PT, R0, 0xe1, P3 ;  /* 0x000000e10000780c */ /* 0x000fe40001f04270 */
[----:B0-----:R-:W-:Y:S01]  /*1f650*/  PRMT R10, R3, 0x7610, R10 ;  /* 0x00007610030a7816 */ /* 0x001fe2000000000a */
[-C--:B------:R-:W-:Y:S01]  /*1f660*/  FMUL R3, R158, R2.reuse ;  /* 0x000000029e037220 */ /* 0x080fe20000400000 */
[----:B------:R-:W-:Y:S01]  /*1f670*/  @P5 STG.E.U16 desc[UR44][R6.64+0x1b2], R12 ;  /* 0x0001b20c06005986 */ /* 0x000fe2000c10152c */
[----:B------:R-:W-:Y:S01]  /*1f680*/  FMUL R9, R159, R2 ;  /* 0x000000029f097220 */ /* 0x000fe20000400000 */
[C---:B------:R-:W-:Y:S02]  /*1f690*/  ISETP.GT.AND P4, PT, R0.reuse, 0xe0, P2 ;  /* 0x000000e00000780c */ /* 0x040fe40001784270 */
[----:B------:R0:W-:Y:S01]  /*1f6a0*/  @P1 STG.E.U16 desc[UR44][R4.64+0x1c0], R13 ;  /* 0x0001c00d04001986 */ /* 0x0001e2000c10152c */
[----:B------:R-:W-:-:S02]  /*1f6b0*/  ISETP.GT.AND P5, PT, R0, 0xe1, P2 ;  /* 0x000000e10000780c */ /* 0x000fc400017a4270 */
[----:B------:R-:W-:Y:S02]  /*1f6c0*/  ISETP.GT.AND P1, PT, R0, 0xe8, P3 ;  /* 0x000000e80000780c */ /* 0x000fe40001f24270 */
[----:B------:R-:W-:Y:S02]  /*1f6d0*/  F2FP.F16.F32.PACK_AB R3, RZ, R3 ;  /* 0x00000003ff03723e */ /* 0x000fe400000000ff */
[----:B------:R-:W-:Y:S02]  /*1f6e0*/  F2FP.F16.F32.PACK_AB R8, RZ, R8 ;  /* 0x00000008ff08723e */ /* 0x000fe400000000ff */
[----:B------:R-:W-:Y:S02]  /*1f6f0*/  F2FP.F16.F32.PACK_AB R9, RZ, R9 ;  /* 0x00000009ff09723e */ /* 0x000fe400000000ff */
[----:B0-----:R-:W-:Y:S01]  /*1f700*/  PRMT R13, R3, 0x7610, R13 ;  /* 0x00007610030d7816 */ /* 0x001fe2000000000d */
[----:B------:R-:W-:Y:S01]  /*1f710*/  FMUL R3, R157, R2 ;  /* 0x000000029d037220 */ /* 0x000fe20000400000 */
[----:B------:R-:W-:-:S02]  /*1f720*/  PRMT R11, R8, 0x7610, R11 ;  /* 0x00007610080b7816 */ /* 0x000fc4000000000b */
[----:B------:R-:W-:Y:S01]  /*1f730*/  PRMT R12, R9, 0x7610, R12 ;  /* 0x00007610090c7816 */ /* 0x000fe2000000000c */
[----:B------:R0:W-:Y:S01]  /*1f740*/  @P0 STG.E.U16 desc[UR44][R4.64+0x1c2], R10 ;  /* 0x0001c20a04000986 */ /* 0x0001e2000c10152c */
[----:B------:R-:W-:Y:S01]  /*1f750*/  F2FP.F16.F32.PACK_AB R3, RZ, R3 ;  /* 0x00000003ff03723e */ /* 0x000fe200000000ff */
[----:B------:R-:W-:Y:S02]  /*1f760*/  FMUL R8, R156, R2 ;  /* 0x000000029c087220 */ /* 0x000fe40000400000 */
[----:B------:R1:W-:Y:S01]  /*1f770*/  @P4 STG.E.U16 desc[UR44][R6.64+0x1c0], R11 ;  /* 0x0001c00b06004986 */ /* 0x0003e2000c10152c */
[----:B------:R-:W-:-:S03]  /*1f780*/  ISETP.GT.AND P0, PT, R0, 0xe9, P3 ;  /* 0x000000e90000780c */ /* 0x000fc60001f04270 */
[----:B------:R-:W-:Y:S01]  /*1f790*/  @P5 STG.E.U16 desc[UR44][R6.64+0x1c2], R12 ;  /* 0x0001c20c06005986 */ /* 0x000fe2000c10152c */
[----:B------:R-:W-:-:S03]  /*1f7a0*/  ISETP.GT.AND P4, PT, R0, 0xe9, P2 ;  /* 0x000000e90000780c */ /* 0x000fc60001784270 */
[----:B------:R2:W-:Y:S01]  /*1f7b0*/  @P1 STG.E.U16 desc[UR44][R4.64+0x1d0], R13 ;  /* 0x0001d00d04001986 */ /* 0x0005e2000c10152c */
[----:B------:R-:W-:Y:S02]  /*1f7c0*/  ISETP.GT.AND P1, PT, R0, 0xe8, P2 ;  /* 0x000000e80000780c */ /* 0x000fe40001724270 */
[----:B0-----:R-:W-:Y:S01]  /*1f7d0*/  PRMT R10, R3, 0x7610, R10 ;  /* 0x00007610030a7816 */ /* 0x001fe2000000000a */
[-C--:B------:R-:W-:Y:S01]  /*1f7e0*/  FMUL R3, R154, R2.reuse ;  /* 0x000000029a037220 */ /* 0x080fe20000400000 */
[----:B------:R-:W-:Y:S01]  /*1f7f0*/  ISETP.GT.AND P5, PT, R0, 0xf0, P3 ;  /* 0x000000f00000780c */ /* 0x000fe20001fa4270 */
[----:B------:R-:W-:Y:S01]  /*1f800*/  FMUL R9, R155, R2 ;  /* 0x000000029b097220 */ /* 0x000fe20000400000 */
[----:B------:R-:W-:Y:S02]  /*1f810*/  F2FP.F16.F32.PACK_AB R8, RZ, R8 ;  /* 0x00000008ff08723e */ /* 0x000fe400000000ff */
[----:B------:R-:W-:Y:S02]  /*1f820*/  F2FP.F16.F32.PACK_AB R3, RZ, R3 ;  /* 0x00000003ff03723e */ /* 0x000fe400000000ff */
[----:B-1----:R-:W-:-:S02]  /*1f830*/  PRMT R11, R8, 0x7610, R11 ;  /* 0x00007610080b7816 */ /* 0x002fc4000000000b */
[----:B------:R-:W-:Y:S02]  /*1f840*/  F2FP.F16.F32.PACK_AB R9, RZ, R9 ;  /* 0x00000009ff09723e */ /* 0x000fe400000000ff */
[----:B--2---:R-:W-:Y:S01]  /*1f850*/  PRMT R13, R3, 0x7610, R13 ;  /* 0x00007610030d7816 */ /* 0x004fe2000000000d */
[----:B------:R-:W-:Y:S01]  /*1f860*/  @P0 STG.E.U16 desc[UR44][R4.64+0x1d2], R10 ;  /* 0x0001d20a04000986 */ /* 0x000fe2000c10152c */
[----:B------:R-:W-:-:S03]  /*1f870*/  FMUL R3, R23, R2 ;  /* 0x0000000217037220 */ /* 0x000fc60000400000 */
[----:B------:R-:W-:Y:S04]  /*1f880*/  @P1 STG.E.U16 desc[UR44][R6.64+0x1d0], R11 ;  /* 0x0001d00b06001986 */ /* 0x000fe8000c10152c */
[----:B------:R0:W-:Y:S01]  /*1f890*/  @P4 STG.E.U16 desc[UR44][R6.64+0x1d2], R9 ;  /* 0x0001d20906004986 */ /* 0x0001e2000c10152c */
[----:B------:R-:W-:-:S03]  /*1f8a0*/  ISETP.GT.AND P4, PT, R0, 0xf0, P2 ;  /* 0x000000f00000780c */ /* 0x000fc60001784270 */
[----:B------:R-:W-:Y:S01]  /*1f8b0*/  @P5 STG.E.U16 desc[UR44][R4.64+0x1e0], R13 ;  /* 0x0001e00d04005986 */ /* 0x000fe2000c10152c */
[----:B------:R-:W-:Y:S01]  /*1f8c0*/  ISETP.GT.AND P5, PT, R0, 0xf1, P3 ;  /* 0x000000f10000780c */ /* 0x000fe20001fa4270 */
[----:B------:R-:W-:Y:S01]  /*1f8d0*/  FMUL R8, R22, R2 ;  /* 0x0000000216087220 */ /* 0x000fe20000400000 */
[----:B------:R-:W-:-:S04]  /*1f8e0*/  F2FP.F16.F32.PACK_AB R3, RZ, R3 ;  /* 0x00000003ff03723e */ /* 0x000fc800000000ff */
[----:B------:R-:W-:Y:S02]  /*1f8f0*/  PRMT R14, R3, 0x7610, R14 ;  /* 0x00007610030e7816 */ /* 0x000fe4000000000e */
[----:B------:R-:W-:Y:S01]  /*1f900*/  F2FP.F16.F32.PACK_AB R12, RZ, R8 ;  /* 0x00000008ff0c723e */ /* 0x000fe200000000ff */
[----:B0-----:R-:W-:-:S04]  /*1f910*/  FMUL R9, R19, R2 ;  /* 0x0000000213097220 */ /* 0x001fc80000400000 */
[----:B------:R-:W-:Y:S01]  /*1f920*/  @P5 STG.E.U16 desc[UR44][R4.64+0x1e2], R14 ;  /* 0x0001e20e04005986 */ /* 0x000fe2000c10152c */
[----:B------:R-:W-:-:S03]  /*1f930*/  ISETP.GT.AND P5, PT, R0, 0xf8, P3 ;  /* 0x000000f80000780c */ /* 0x000fc60001fa4270 */
[----:B------:R0:W-:Y:S01]  /*1f940*/  @P4 STG.E.U16 desc[UR44][R6.64+0x1e0], R12 ;  /* 0x0001e00c06004986 */ /* 0x0001e2000c10152c */
[C---:B------:R-:W-:Y:S01]  /*1f950*/  ISETP.GT.AND P4, PT, R0.reuse, 0xf1, P2 ;  /* 0x000000f10000780c */ /* 0x040fe20001784270 */
[-C--:B------:R-:W-:Y:S01]  /*1f960*/  FMUL R11, R21, R2.reuse ;  /* 0x00000002150b7220 */ /* 0x080fe20000400000 */
[----:B------:R-:W-:Y:S01]  /*1f970*/  ISETP.GT.AND P3, PT, R0, 0xf9, P3 ;  /* 0x000000f90000780c */ /* 0x000fe20001f64270 */
[-C--:B------:R-:W-:Y:S01]  /*1f980*/  FMUL R10, R20, R2.reuse ;  /* 0x00000002140a7220 */ /* 0x080fe20000400000 */
[----:B------:R-:W-:Y:S01]  /*1f990*/  USHF.L.U32 UR12, UR8, 0x8, URZ ;  /* 0x00000008080c7899 */ /* 0x000fe2000800063f */
[----:B------:R-:W-:Y:S01]  /*1f9a0*/  FMUL R8, R18, R2 ;  /* 0x0000000212087220 */ /* 0x000fe20000400000 */
[----:B------:R-:W-:Y:S02]  /*1f9b0*/  F2FP.F16.F32.PACK_AB R9, RZ, R9 ;  /* 0x00000009ff09723e */ /* 0x000fe400000000ff */
[----:B------:R-:W-:Y:S01]  /*1f9c0*/  F2FP.F16.F32.PACK_AB R11, RZ, R11 ;  /* 0x0000000bff0b723e */ /* 0x000fe200000000ff */
[----:B------:R-:W-:Y:S01]  /*1f9d0*/  USHF.L.U64.HI UR11, UR8, 0x8, UR9 ;  /* 0x00000008080b7899 */ /* 0x000fe20008010209 */
[----:B------:R-:W-:-:S02]  /*1f9e0*/  F2FP.F16.F32.PACK_AB R10, RZ, R10 ;  /* 0x0000000aff0a723e */ /* 0x000fc400000000ff */
[----:B0-----:R-:W-:Y:S01]  /*1f9f0*/  PRMT R12, R9, 0x7610, R12 ;  /* 0x00007610090c7816 */ /* 0x001fe2000000000c */
[----:B------:R-:W-:Y:S01]  /*1fa00*/  IMAD.U32 R9, RZ, RZ, UR12 ;  /* 0x0000000cff097e24 */ /* 0x000fe2000f8e00ff */
[----:B------:R-:W-:Y:S01]  /*1fa10*/  F2FP.F16.F32.PACK_AB R8, RZ, R8 ;  /* 0x00000008ff08723e */ /* 0x000fe200000000ff */
[----:B------:R0:W-:Y:S01]  /*1fa20*/  @P4 STG.E.U16 desc[UR44][R6.64+0x1e2], R11 ;  /* 0x0001e20b06004986 */ /* 0x0001e2000c10152c */
[----:B------:R-:W-:Y:S02]  /*1fa30*/  ISETP.GT.AND P1, PT, R153, 0x80, PT ;  /* 0x000000809900780c */ /* 0x000fe40003f24270 */
[----:B------:R-:W-:Y:S01]  /*1fa40*/  PRMT R13, R8, 0x7610, R13 ;  /* 0x00007610080d7816 */ /* 0x000fe2000000000d */
[----:B------:R-:W-:Y:S04]  /*1fa50*/  @P5 STG.E.U16 desc[UR44][R4.64+0x1f0], R10 ;  /* 0x0001f00a04005986 */ /* 0x000fe8000c10152c */
[----:B------:R1:W-:Y:S01]  /*1fa60*/  @P3 STG.E.U16 desc[UR44][R4.64+0x1f2], R12 ;  /* 0x0001f20c04003986 */ /* 0x0003e2000c10152c */
[----:B------:R-:W-:-:S02]  /*1fa70*/  IADD3 R8, P3, P5, R4, UR5, R9 ;  /* 0x0000000504087c10 */ /* 0x000fc4000fd7e009 */
[----:B0-----:R-:W-:Y:S02]  /*1fa80*/  MOV R11, UR11 ;  /* 0x0000000b000b7c02 */ /* 0x001fe40008000f00 */
[C---:B------:R-:W-:Y:S02]  /*1fa90*/  ISETP.GT.AND P4, PT, R0.reuse, 0xf8, P2 ;  /* 0x000000f80000780c */ /* 0x040fe40001784270 */
[C---:B------:R-:W-:Y:S02]  /*1faa0*/  ISETP.GT.AND P2, PT, R0.reuse, 0xf9, P2 ;  /* 0x000000f90000780c */ /* 0x040fe40001744270 */
[----:B------:R-:W-:Y:S02]  /*1fab0*/  IADD3.X R9, R5, UR4, R11, P3, P5 ;  /* 0x0000000405097c10 */ /* 0x000fe40009fea40b */
[----:B------:R-:W-:Y:S01]  /*1fac0*/  ISETP.GT.AND P3, PT, R0, 0x1, P1 ;  /* 0x000000010000780c */ /* 0x000fe20000f64270 */
[-C--:B------:R-:W-:Y:S01]  /*1fad0*/  FMUL R3, R15, R2.reuse ;  /* 0x000000020f037220 */ /* 0x080fe20000400000 */
[----:B------:R-:W-:Y:S01]  /*1fae0*/  FMUL R25, R25, R2 ;  /* 0x0000000219197220 */ /* 0x000fe20000400000 */
[----:B-1----:R-:W-:-:S03]  /*1faf0*/  IADD3 R4, P5, R4, UR12, RZ ;  /* 0x0000000c04047c10 */ /* 0x002fc6000ffbe0ff */
[----:B------:R-:W-:Y:S02]  /*1fb00*/  F2FP.F16.F32.PACK_AB R3, RZ, R3 ;  /* 0x00000003ff03723e */ /* 0x000fe400000000ff */
[----:B------:R-:W-:Y:S02]  /*1fb10*/  F2FP.F16.F32.PACK_AB R25, RZ, R25 ;  /* 0x00000019ff19723e */ /* 0x000fe400000000ff */
[----:B------:R-:W-:Y:S01]  /*1fb20*/  IADD3.X R5, R5, UR11, RZ, P5, !PT ;  /* 0x0000000b05057c10 */ /* 0x000fe2000affe4ff */
[----:B------:R-:W-:Y:S01]  /*1fb30*/  @P4 STG.E.U16 desc[UR44][R6.64+0x1f0], R13 ;  /* 0x0001f00d06004986 */ /* 0x000fe2000c10152c */
[----:B------:R-:W-:-:S03]  /*1fb40*/  ISETP.GT.AND P0, PT, R153, 0x88, PT ;  /* 0x000000889900780c */ /* 0x000fc60003f04270 */
[----:B------:R0:W-:Y:S01]  /*1fb50*/  @P2 STG.E.U16 desc[UR44][R6.64+0x1f2], R3 ;  /* 0x0001f20306002986 */ /* 0x0001e2000c10152c */
[----:B------:R-:W-:-:S03]  /*1fb60*/  ISETP.GT.AND P4, PT, R0, RZ, P1 ;  /* 0x000000ff0000720c */ /* 0x000fc60000f84270 */
[----:B------:R-:W-:Y:S01]  /*1fb70*/  @P3 STG.E.U16 desc[UR44][R4.64+0x2], R25 ;  /* 0x0000021904003986 */ /* 0x000fe2000c10152c */
[----:B------:R-:W-:Y:S02]  /*1fb80*/  IADD3 R10, P3, R4, UR5, RZ ;  /* 0x00000005040a7c10 */ /* 0x000fe4000ff7e0ff */
[----:B------:R-:W-:Y:S01]  /*1fb90*/  ISETP.GT.AND P2, PT, R0, RZ, P0 ;  /* 0x000000ff0000720c */ /* 0x000fe20000744270 */
[-C--:B------:R-:W-:Y:S01]  /*1fba0*/  FMUL R24, R24, R2.reuse ;  /* 0x0000000218187220 */ /* 0x080fe20000400000 */
[-C--:B------:R-:W-:Y:S01]  /*1fbb0*/  FMUL R26, R26, R2.reuse ;  /* 0x000000021a1a7220 */ /* 0x080fe20000400000 */
[C---:B------:R-:W-:Y:S02]  /*1fbc0*/  ISETP.GT.AND P5, PT, R0.reuse, 0x1, P0 ;  /* 0x000000010000780c */ /* 0x040fe400007a4270 */
[----:B------:R-:W-:Y:S02]  /*1fbd0*/  IADD3.X R11, R5, UR4, RZ, P3, !PT ;  /* 0x00000004050b7c10 */ /* 0x000fe40009ffe4ff */
[----:B------:R-:W-:Y:S01]  /*1fbe0*/  ISETP.GT.AND P3, PT, R0, 0x9, P1 ;  /* 0x000000090000780c */ /* 0x000fe20000f64270 */
[-C--:B------:R-:W-:Y:S01]  /*1fbf0*/  FMUL R27, R27, R2.reuse ;  /* 0x000000021b1b7220 */ /* 0x080fe20000400000 */
[----:B------:R-:W-:Y:S01]  /*1fc00*/  FMUL R29, R29, R2 ;  /* 0x000000021d1d7220 */ /* 0x000fe20000400000 */
[----:B------:R-:W-:-:S02]  /*1fc10*/  F2FP.F16.F32.PACK_AB R24, RZ, R24 ;  /* 0x00000018ff18723e */ /* 0x000fc400000000ff */
[----:B------:R-:W-:Y:S02]  /*1fc20*/  F2FP.F16.F32.PACK_AB R26, RZ, R26 ;  /* 0x0000001aff1a723e */ /* 0x000fe400000000ff */
[----:B------:R-:W-:Y:S01]  /*1fc30*/  F2FP.F16.F32.PACK_AB R27, RZ, R27 ;  /* 0x0000001bff1b723e */ /* 0x000fe200000000ff */
[----:B------:R-:W-:Y:S01]  /*1fc40*/  @P4 STG.E.U16 desc[UR44][R4.64], R24 ;  /* 0x0000001804004986 */ /* 0x000fe2000c10152c */
[----:B------:R-:W-:Y:S02]  /*1fc50*/  F2FP.F16.F32.PACK_AB R29, RZ, R29 ;  /* 0x0000001dff1d723e */ /* 0x000fe400000000ff */
[C---:B------:R-:W-:Y:S01]  /*1fc60*/  ISETP.GT.AND P4, PT, R0.reuse, 0x8, P1 ;  /* 0x000000080000780c */ /* 0x040fe20000f84270 */
[----:B------:R-:W-:Y:S01]  /*1fc70*/  @P2 STG.E.U16 desc[UR44][R10.64], R26 ;  /* 0x0000001a0a002986 */ /* 0x000fe2000c10152c */
[----:B------:R-:W-:Y:S01]  /*1fc80*/  ISETP.GT.AND P2, PT, R0, 0x8, P0 ;  /* 0x000000080000780c */ /* 0x000fe20000744270 */
[-C--:B------:R-:W-:Y:S01]  /*1fc90*/  FMUL R28, R28, R2.reuse ;  /* 0x000000021c1c7220 */ /* 0x080fe20000400000 */
[----:B------:R-:W-:Y:S01]  /*1fca0*/  FMUL R30, R30, R2 ;  /* 0x000000021e1e7220 */ /* 0x000fe20000400000 */
[----:B------:R-:W-:Y:S01]  /*1fcb0*/  @P5 STG.E.U16 desc[UR44][R10.64+0x2], R27 ;  /* 0x0000021b0a005986 */ /* 0x000fe2000c10152c */
[----:B------:R-:W-:-:S03]  /*1fcc0*/  ISETP.GT.AND P5, PT, R0, 0x9, P0 ;  /* 0x000000090000780c */ /* 0x000fc600007a4270 */
[----:B------:R-:W-:Y:S01]  /*1fcd0*/  @P3 STG.E.U16 desc[UR44][R4.64+0x12], R29 ;  /* 0x0000121d04003986 */ /* 0x000fe2000c10152c */
[----:B0-----:R-:W-:Y:S02]  /*1fce0*/  IADD3 R6, P3, R4, UR5, RZ ;  /* 0x0000000504067c10 */ /* 0x001fe4000ff7e0ff */
[----:B------:R-:W-:Y:S01]  /*1fcf0*/  F2FP.F16.F32.PACK_AB R28, RZ, R28 ;  /* 0x0000001cff1c723e */ /* 0x000fe200000000ff */
[----:B------:R-:W-:Y:S01]  /*1fd00*/  FMUL R31, R31, R2 ;  /* 0x000000021f1f7220 */ /* 0x000fe20000400000 */
[----:B------:R-:W-:Y:S02]  /*1fd10*/  F2FP.F16.F32.PACK_AB R30, RZ, R30 ;  /* 0x0000001eff1e723e */ /* 0x000fe400000000ff */
[----:B------:R-:W-:Y:S01]  /*1fd20*/  IADD3.X R7, R5, UR4, RZ, P3, !PT ;  /* 0x0000000405077c10 */ /* 0x000fe20009ffe4ff */
[----:B------:R-:W-:Y:S01]  /*1fd30*/  @P4 STG.E.U16 desc[UR44][R4.64+0x10], R28 ;  /* 0x0000101c04004986 */ /* 0x000fe2000c10152c */
[----:B------:R-:W-:-:S03]  /*1fd40*/  F2FP.F16.F32.PACK_AB R31, RZ, R31 ;  /* 0x0000001fff1f723e */ /* 0x000fc600000000ff */
[----:B------:R0:W-:Y:S01]  /*1fd50*/  @P2 STG.E.U16 desc[UR44][R6.64+0x10], R30 ;  /* 0x0000101e06002986 */ /* 0x0001e2000c10152c */
[C---:B------:R-:W-:Y:S02]  /*1fd60*/  ISETP.GT.AND P2, PT, R0.reuse, 0x10, P0 ;  /* 0x000000100000780c */ /* 0x040fe40000744270 */
[C---:B------:R-:W-:Y:S01]  /*1fd70*/  ISETP.GT.AND P4, PT, R0.reuse, 0x10, P1 ;  /* 0x000000100000780c */ /* 0x040fe20000f84270 */
[----:B------:R-:W-:Y:S01]  /*1fd80*/  @P5 STG.E.U16 desc[UR44][R8.64+0x12], R31 ;  /* 0x0000121f08005986 */ /* 0x000fe2000c10152c */
[----:B------:R-:W-:Y:S01]  /*1fd90*/  ISETP.GT.AND P3, PT, R0, 0x11, P1 ;  /* 0x000000110000780c */ /* 0x000fe20000f64270 */
[-C--:B------:R-:W-:Y:S01]  /*1fda0*/  FMUL R32, R32, R2.reuse ;  /* 0x0000000220207220 */ /* 0x080fe20000400000 */
[----:B------:R-:W-:Y:S01]  /*1fdb0*/  ISETP.GT.AND P5, PT, R0, 0x11, P0 ;  /* 0x000000110000780c */ /* 0x000fe200007a4270 */
[-C--:B------:R-:W-:Y:S01]  /*1fdc0*/  FMUL R33, R33, R2.reuse ;  /* 0x0000000221217220 */ /* 0x080fe20000400000 */
[----:B------:R-:W-:Y:S02]  /*1fdd0*/  FMUL R34, R34, R2 ;  /* 0x0000000222227220 */ /* 0x000fe40000400000 */
[----:B------:R-:W-:-:S02]  /*1fde0*/  F2FP.F16.F32.PACK_AB R32, RZ, R32 ;  /* 0x00000020ff20723e */ /* 0x000fc400000000ff */
[----:B------:R-:W-:Y:S01]  /*1fdf0*/  F2FP.F16.F32.PACK_AB R33, RZ, R33 ;  /* 0x00000021ff21723e */ /* 0x000fe200000000ff */
[----:B0-----:R-:W-:Y:S01]  /*1fe00*/  @P2 IMAD.MOV.U32 R6, RZ, RZ, R8 ;  /* 0x000000ffff062224 */ /* 0x001fe200078e0008 */
[----:B------:R-:W-:Y:S01]  /*1fe10*/  F2FP.F16.F32.PACK_AB R34, RZ, R34 ;  /* 0x00000022ff22723e */ /* 0x000fe200000000ff */
[----:B------:R-:W-:Y:S01]  /*1fe20*/  FMUL R35, R35, R2 ;  /* 0x0000000223237220 */ /* 0x000fe20000400000 */
[----:B------:R-:W-:Y:S01]  /*1fe30*/  @P2 MOV R7, R9 ;  /* 0x0000000900072202 */ /* 0x000fe20000000f00 */
[----:B------:R-:W-:Y:S04]  /*1fe40*/  @P4 STG.E.U16 desc[UR44][R4.64+0x20], R32 ;  /* 0x0000202004004986 */ /* 0x000fe8000c10152c */
[----:B------:R-:W-:Y:S01]  /*1fe50*/  @P3 STG.E.U16 desc[UR44][R4.64+0x22], R33 ;  /* 0x0000222104003986 */ /* 0x000fe2000c10152c */
[----:B------:R-:W-:-:S03]  /*1fe60*/  F2FP.F16.F32.PACK_AB R35, RZ, R35 ;  /* 0x00000023ff23723e */ /* 0x000fc600000000ff */
[----:B------:R0:W-:Y:S01]  /*1fe70*/  @P2 STG.E.U16 desc[UR44][R6.64+0x20], R34 ;  /* 0x0000202206002986 */ /* 0x0001e2000c10152c */
[C---:B------:R-:W-:Y:S02]  /*1fe80*/  ISETP.GT.AND P2, PT, R0.reuse, 0x18, P0 ;  /* 0x000000180000780c */ /* 0x040fe40000744270 */
[C---:B------:R-:W-:Y:S02]  /*1fe90*/  ISETP.GT.AND P4, PT, R0.reuse, 0x18, P1 ;  /* 0x000000180000780c */ /* 0x040fe40000f84270 */
[----:B------:R-:W-:Y:S01]  /*1fea0*/  ISETP.GT.AND P3, PT, R0, 0x19, P1 ;  /* 0x000000190000780c */ /* 0x000fe20000f64270 */
[----:B0-----:R-:W-:Y:S01]  /*1feb0*/  @P5 IMAD.MOV.U32 R6, RZ, RZ, R8 ;  /* 0x000000ffff065224 */ /* 0x001fe200078e0008 */
[----:B------:R-:W-:Y:S01]  /*1fec0*/  @P5 MOV R7, R9 ;  /* 0x0000000900075202 */ /* 0x000fe20000000f00 */
[-C--:B------:R-:W-:Y:S01]  /*1fed0*/  FMUL R36, R36, R2.reuse ;  /* 0x0000000224247220 */ /* 0x080fe20000400000 */
[----:B------:R-:W-:-:S03]  /*1fee0*/  FMUL R37, R37, R2 ;  /* 0x0000000225257220 */ /* 0x000fc60000400000 */
[----:B------:R0:W-:Y:S01]  /*1fef0*/  @P5 STG.E.U16 desc[UR44][R6.64+0x22], R35 ;  /* 0x0000222306005986 */ /* 0x0001e2000c10152c */
[----:B------:R-:W-:Y:S01]  /*1ff00*/  ISETP.GT.AND P5, PT, R0, 0x19, P0 ;  /* 0x000000190000780c */ /* 0x000fe200007a4270 */
[----:B------:R-:W-:Y:S01]  /*1ff10*/  FMUL R38, R38, R2 ;  /* 0x0000000226267220 */ /* 0x000fe20000400000 */
[----:B------:R-:W-:Y:S02]  /*1ff20*/  F2FP.F16.F32.PACK_AB R36, RZ, R36 ;  /* 0x00000024ff24723e */ /* 0x000fe400000000ff */
[----:B------:R-:W-:Y:S01]  /*1ff30*/  F2FP.F16.F32.PACK_AB R37, RZ, R37 ;  /* 0x00000025ff25723e */ /* 0x000fe200000000ff */
[----:B------:R-:W-:Y:S01]  /*1ff40*/  FMUL R39, R39, R2 ;  /* 0x0000000227277220 */ /* 0x000fe20000400000 */
[----:B------:R-:W-:Y:S01]  /*1ff50*/  F2FP.F16.F32.PACK_AB R38, RZ, R38 ;  /* 0x00000026ff26723e */ /* 0x000fe200000000ff */
[----:B------:R-:W-:Y:S01]  /*1ff60*/  @P4 STG.E.U16 desc[UR44][R4.64+0x30], R36 ;  /* 0x0000302404004986 */ /* 0x000fe2000c10152c */
[----:B0-----:R-:W-:Y:S01]  /*1ff70*/  @P2 IMAD.MOV.U32 R6, RZ, RZ, R8 ;  /* 0x000000ffff062224 */ /* 0x001fe200078e0008 */
[----:B------:R-:W-:-:S02]  /*1ff80*/  @P2 MOV R7, R9 ;  /* 0x0000000900072202 */ /* 0x000fc40000000f00 */
        /* <DEDUP_REMOVED lines=486> */
[-C--:B------:R-:W-:Y:S01]  /*21df0*/  FMUL R136, R136, R2.reuse ;  /* 0x0000000288887220 */ /* 0x080fe20000400000 */
[----:B0-----:R-:W-:Y:S01]  /*21e00*/  @P5 IMAD.MOV.U32 R6, RZ, RZ, R8 ;  /* 0x000000ffff065224 */ /* 0x001fe200078e0008 */
[----:B------:R-:W-:Y:S01]  /*21e10*/  @P5 MOV R7, R9 ;  /* 0x0000000900075202 */ /* 0x000fe20000000f00 */
[-C--:B------:R-:W-:Y:S01]  /*21e20*/  FMUL R137, R137, R2.reuse ;  /* 0x0000000289897220 */ /* 0x080fe20000400000 */
[----:B------:R-:W-:-:S03]  /*21e30*/  FMUL R138, R138, R2 ;  /* 0x000000028a8a7220 */ /* 0x000fc60000400000 */
[----:B------:R0:W-:Y:S01]  /*21e40*/  @P5 STG.E.U16 desc[UR44][R6.64+0x1b2], R135 ;  /* 0x0001b28706005986 */ /* 0x0001e2000c10152c */
[----:B------:R-:W-:Y:S02]  /*21e50*/  ISETP.GT.AND P5, PT, R0, 0xe1, P0 ;  /* 0x000000e10000780c */ /* 0x000fe400007a4270 */
        /* <DEDUP_REMOVED lines=8> */
[----:B------:R-:W-:Y:S01]  /*21ee0*/  ISETP.GT.AND P4, PT, R0, 0xe8, P1 ;  /* 0x000000e80000780c */ /* 0x000fe20000f84270 */
[-C--:B------:R-:W-:Y:S01]  /*21ef0*/  FMUL R140, R140, R2.reuse ;  /* 0x000000028c8c7220 */ /* 0x080fe20000400000 */
[----:B------:R-:W-:Y:S01]  /*21f00*/  F2FP.F16.F32.PACK_AB R139, RZ, R139 ;  /* 0x0000008bff8b723e */ /* 0x000fe200000000ff */
[----:B------:R0:W-:Y:S01]  /*21f10*/  @P2 STG.E.U16 desc[UR44][R6.64+0x1c0], R138 ;  /* 0x0001c08a06002986 */ /* 0x0001e2000c10152c */
[C---:B------:R-:W-:Y:S02]  /*21f20*/  ISETP.GT.AND P2, PT, R0.reuse, 0xe8, P0 ;  /* 0x000000e80000780c */ /* 0x040fe40000744270 */
[----:B------:R-:W-:Y:S01]  /*21f30*/  ISETP.GT.AND P3, PT, R0, 0xe9, P1 ;  /* 0x000000e90000780c */ /* 0x000fe20000f64270 */
[----:B------:R-:W-:Y:S01]  /*21f40*/  FMUL R141, R141, R2 ;  /* 0x000000028d8d7220 */ /* 0x000fe20000400000 */
[----:B------:R-:W-:Y:S01]  /*21f50*/  F2FP.F16.F32.PACK_AB R140, RZ, R140 ;  /* 0x0000008cff8c723e */ /* 0x000fe200000000ff */
[----:B0-----:R-:W-:Y:S01]  /*21f60*/  @P5 IMAD.MOV.U32 R6, RZ, RZ, R8 ;  /* 0x000000ffff065224 */ /* 0x001fe200078e0008 */
[----:B------:R-:W-:Y:S01]  /*21f70*/  @P5 MOV R7, R9 ;  /* 0x0000000900075202 */ /* 0x000fe20000000f00 */
[----:B------:R-:W-:-:S04]  /*21f80*/  FMUL R142, R142, R2 ;  /* 0x000000028e8e7220 */ /* 0x000fc80000400000 */
[----:B------:R0:W-:Y:S01]  /*21f90*/  @P5 STG.E.U16 desc[UR44][R6.64+0x1c2], R139 ;  /* 0x0001c28b06005986 */ /* 0x0001e2000c10152c */
[C---:B------:R-:W-:Y:S02]  /*21fa0*/  ISETP.GT.AND P5, PT, R0.reuse, 0xe9, P0 ;  /* 0x000000e90000780c */ /* 0x040fe400007a4270 */
[----:B------:R-:W-:Y:S01]  /*21fb0*/  F2FP.F16.F32.PACK_AB R141, RZ, R141 ;  /* 0x0000008dff8d723e */ /* 0x000fe200000000ff */
[----:B------:R-:W-:Y:S01]  /*21fc0*/  @P4 STG.E.U16 desc[UR44][R4.64+0x1d0], R140 ;  /* 0x0001d08c04004986 */ /* 0x000fe2000c10152c */
[----:B------:R-:W-:Y:S01]  /*21fd0*/  ISETP.GT.AND P4, PT, R0, 0xf0, P1 ;  /* 0x000000f00000780c */ /* 0x000fe20000f84270 */
[----:B------:R-:W-:Y:S01]  /*21fe0*/  FMUL R143, R143, R2 ;  /* 0x000000028f8f7220 */ /* 0x000fe20000400000 */
[----:B------:R-:W-:Y:S01]  /*21ff0*/  F2FP.F16.F32.PACK_AB R142, RZ, R142 ;  /* 0x0000008eff8e723e */ /* 0x000fe200000000ff */
[----:B------:R-:W-:Y:S01]  /*22000*/  FMUL R144, R144, R2 ;  /* 0x0000000290907220 */ /* 0x000fe20000400000 */
[----:B------:R-:W-:Y:S01]  /*22010*/  @P3 STG.E.U16 desc[UR44][R4.64+0x1d2], R141 ;  /* 0x0001d28d04003986 */ /* 0x000fe2000c10152c */
[----:B0-----:R-:W-:Y:S01]  /*22020*/  @P2 IMAD.MOV.U32 R6, RZ, RZ, R8 ;  /* 0x000000ffff062224 */ /* 0x001fe200078e0008 */
[----:B------:R-:W-:-:S02]  /*22030*/  @P2 MOV R7, R9 ;  /* 0x0000000900072202 */ /* 0x000fc40000000f00 */
[C---:B------:R-:W-:Y:S01]  /*22040*/  ISETP.GT.AND P3, PT, R0.reuse, 0xf1, P1 ;  /* 0x000000f10000780c */ /* 0x040fe20000f64270 */
[----:B------:R-:W-:Y:S01]  /*22050*/  FMUL R145, R145, R2 ;  /* 0x0000000291917220 */ /* 0x000fe20000400000 */
[----:B------:R-:W-:Y:S01]  /*22060*/  F2FP.F16.F32.PACK_AB R143, RZ, R143 ;  /* 0x0000008fff8f723e */ /* 0x000fe200000000ff */
[----:B------:R0:W-:Y:S01]  /*22070*/  @P2 STG.E.U16 desc[UR44][R6.64+0x1d0], R142 ;  /* 0x0001d08e06002986 */ /* 0x0001e2000c10152c */
[----:B------:R-:W-:Y:S02]  /*22080*/  F2FP.F16.F32.PACK_AB R144, RZ, R144 ;  /* 0x00000090ff90723e */ /* 0x000fe400000000ff */
[----:B------:R-:W-:Y:S02]  /*22090*/  ISETP.GT.AND P2, PT, R0, 0xf0, P0 ;  /* 0x000000f00000780c */ /* 0x000fe40000744270 */
[----:B------:R-:W-:Y:S01]  /*220a0*/  F2FP.F16.F32.PACK_AB R145, RZ, R145 ;  /* 0x00000091ff91723e */ /* 0x000fe200000000ff */
[----:B0-----:R-:W-:Y:S01]  /*220b0*/  @P5 IMAD.MOV.U32 R6, RZ, RZ, R8 ;  /* 0x000000ffff065224 */ /* 0x001fe200078e0008 */
[----:B------:R-:W-:Y:S01]  /*220c0*/  @P5 MOV R7, R9 ;  /* 0x0000000900075202 */ /* 0x000fe20000000f00 */
[----:B------:R-:W-:-:S04]  /*220d0*/  FMUL R146, R146, R2 ;  /* 0x0000000292927220 */ /* 0x000fc80000400000 */
[----:B------:R0:W-:Y:S04]  /*220e0*/  @P5 STG.E.U16 desc[UR44][R6.64+0x1d2], R143 ;  /* 0x0001d28f06005986 */ /* 0x0001e8000c10152c */
[----:B------:R-:W-:Y:S01]  /*220f0*/  @P4 STG.E.U16 desc[UR44][R4.64+0x1e0], R144 ;  /* 0x0001e09004004986 */ /* 0x000fe2000c10152c */
[----:B------:R-:W-:-:S03]  /*22100*/  ISETP.GT.AND P4, PT, R0, 0xf1, P0 ;  /* 0x000000f10000780c */ /* 0x000fc60000784270 */
[----:B------:R-:W-:Y:S01]  /*22110*/  @P3 STG.E.U16 desc[UR44][R4.64+0x1e2], R145 ;  /* 0x0001e29104003986 */ /* 0x000fe2000c10152c */
[C---:B------:R-:W-:Y:S02]  /*22120*/  ISETP.GT.AND P3, PT, R0.reuse, 0xf8, P1 ;  /* 0x000000f80000780c */ /* 0x040fe40000f64270 */
[C---:B------:R-:W-:Y:S01]  /*22130*/  ISETP.GT.AND P1, PT, R0.reuse, 0xf9, P1 ;  /* 0x000000f90000780c */ /* 0x040fe20000f24270 */
[----:B0-----:R-:W-:Y:S01]  /*22140*/  @P2 IMAD.MOV.U32 R6, RZ, RZ, R8 ;  /* 0x000000ffff062224 */ /* 0x001fe200078e0008 */
[----:B------:R-:W-:Y:S01]  /*22150*/  F2FP.F16.F32.PACK_AB R146, RZ, R146 ;  /* 0x00000092ff92723e */ /* 0x000fe200000000ff */
[-C--:B------:R-:W-:Y:S01]  /*22160*/  FMUL R147, R147, R2.reuse ;  /* 0x0000000293937220 */ /* 0x080fe20000400000 */
[----:B------:R-:W-:Y:S02]  /*22170*/  ISETP.GT.AND P5, PT, R0, 0xf8, P0 ;  /* 0x000000f80000780c */ /* 0x000fe400007a4270 */
[----:B------:R-:W-:Y:S01]  /*22180*/  @P2 MOV R7, R9 ;  /* 0x0000000900072202 */ /* 0x000fe20000000f00 */
[-C--:B------:R-:W-:Y:S01]  /*22190*/  FMUL R148, R148, R2.reuse ;  /* 0x0000000294947220 */ /* 0x080fe20000400000 */
[----:B------:R-:W-:Y:S01]  /*221a0*/  FMUL R149, R149, R2 ;  /* 0x0000000295957220 */ /* 0x000fe20000400000 */
[----:B------:R-:W-:-:S02]  /*221b0*/  ISETP.GT.AND P0, PT, R0, 0xf9, P0 ;  /* 0x000000f90000780c */ /* 0x000fc40000704270 */
[----:B------:R0:W-:Y:S01]  /*221c0*/  @P2 STG.E.U16 desc[UR44][R6.64+0x1e0], R146 ;  /* 0x0001e09206002986 */ /* 0x0001e2000c10152c */
[----:B------:R-:W-:Y:S01]  /*221d0*/  F2FP.F16.F32.PACK_AB R147, RZ, R147 ;  /* 0x00000093ff93723e */ /* 0x000fe200000000ff */
[----:B------:R-:W-:Y:S01]  /*221e0*/  FMUL R150, R150, R2 ;  /* 0x0000000296967220 */ /* 0x000fe20000400000 */
[----:B------:R-:W-:Y:S02]  /*221f0*/  F2FP.F16.F32.PACK_AB R148, RZ, R148 ;  /* 0x00000094ff94723e */ /* 0x000fe400000000ff */
[----:B------:R-:W-:Y:S01]  /*22200*/  F2FP.F16.F32.PACK_AB R149, RZ, R149 ;  /* 0x00000095ff95723e */ /* 0x000fe200000000ff */
[----:B------:R-:W-:Y:S01]  /*22210*/  FMUL R151, R151, R2 ;  /* 0x0000000297977220 */ /* 0x000fe20000400000 */
[----:B0-----:R-:W-:Y:S01]  /*22220*/  @P4 IMAD.MOV.U32 R6, RZ, RZ, R8 ;  /* 0x000000ffff064224 */ /* 0x001fe200078e0008 */
[----:B------:R-:W-:Y:S02]  /*22230*/  @P4 MOV R7, R9 ;  /* 0x0000000900074202 */ /* 0x000fe40000000f00 */
[----:B------:R-:W-:-:S03]  /*22240*/  F2FP.F16.F32.PACK_AB R150, RZ, R150 ;  /* 0x00000096ff96723e */ /* 0x000fc600000000ff */
[----:B------:R-:W-:Y:S01]  /*22250*/  @P4 STG.E.U16 desc[UR44][R6.64+0x1e2], R147 ;  /* 0x0001e29306004986 */ /* 0x000fe2000c10152c */
[----:B------:R-:W-:-:S03]  /*22260*/  F2FP.F16.F32.PACK_AB R151, RZ, R151 ;  /* 0x00000097ff97723e */ /* 0x000fc600000000ff */
[----:B------:R-:W-:Y:S04]  /*22270*/  @P3 STG.E.U16 desc[UR44][R4.64+0x1f0], R148 ;  /* 0x0001f09404003986 */ /* 0x000fe8000c10152c */
[----:B------:R0:W-:Y:S02]  /*22280*/  @P1 STG.E.U16 desc[UR44][R4.64+0x1f2], R149 ;  /* 0x0001f29504001986 */ /* 0x0001e4000c10152c */
[----:B0-----:R-:W-:Y:S01]  /*22290*/  @P5 IMAD.MOV.U32 R4, RZ, RZ, R8 ;  /* 0x000000ffff045224 */ /* 0x001fe200078e0008 */
[----:B------:R-:W-:-:S05]  /*222a0*/  @P5 MOV R5, R9 ;  /* 0x0000000900055202 */ /* 0x000fca0000000f00 */
[----:B------:R0:W-:Y:S04]  /*222b0*/  @P5 STG.E.U16 desc[UR44][R4.64+0x1f0], R150 ;  /* 0x0001f09604005986 */ /* 0x0001e8000c10152c */
[----:B------:R0:W-:Y:S02]  /*222c0*/  @P0 STG.E.U16 desc[UR44][R8.64+0x1f2], R151 ;  /* 0x0001f29708000986 */ /* 0x0001e4000c10152c */
.L_x_542:
[----:B------:R-:W-:Y:S05]  /*222d0*/  BSYNC B0 ;  /* 0x0000000000007941 */ /* 0x000fea0003800000 */
.L_x_34:
[----:B0-----:R-:W2:Y:S04]  /*222e0*/  LDL.LU R5, [R1+0x200] ;  /* 0x0002000001057983 */ /* 0x001ea80000300800 */
[----:B------:R-:W2:Y:S01]  /*222f0*/  LDL.LU R4, [R1+0x204] ;  /* 0x0002040001047983 */ /* 0x000ea20000300800 */
[----:B------:R-:W-:Y:S01]  /*22300*/  ULDC UR4, c[0x0][0xc] ;  /* 0x0000030000047ab9 */ /* 0x000fe20000000800 */
[----:B------:R-:W-:Y:S01]  /*22310*/  ULDC UR5, c[0x0][0x10] ;  /* 0x0000040000057ab9 */ /* 0x000fe20000000800 */
[----:B-----5:R-:W2:Y:S01]  /*22320*/  LDC R3, c[0x0][0x14] ;  /* 0x00000500ff037b82 */ /* 0x020ea20000000800 */
[----:B------:R-:W-:Y:S01]  /*22330*/  UIMAD.WIDE.U32 UR4, UR4, UR5, URZ ;  /* 0x00000005040472a5 */ /* 0x000fe2000f8e003f */
[----:B----4-:R-:W-:Y:S01]  /*22340*/  PRMT R0, RZ, 0x7610, R0 ;  /* 0x00007610ff007816 */ /* 0x010fe20000000000 */
[----:B------:R-:W-:Y:S01]  /*22350*/  UMOV UR41, 0xffffffff ;  /* 0xffffffff00297882 */ /* 0x000fe20000000000 */
[----:B------:R-:W-:-:S03]  /*22360*/  UMOV UR42, 0xffffffff ;  /* 0xffffffff002a7882 */ /* 0x000fc60000000000 */
[----:B--2---:R-:W-:-:S04]  /*22370*/  IMAD.WIDE.U32 R4, R3, UR4, R4 ;  /* 0x0000000403047c25 */ /* 0x004fc8000f8e0004 */
[----:B------:R-:W-:Y:S01]  /*22380*/  IMAD R3, R3, UR5, RZ ;  /* 0x0000000503037c24 */ /* 0x000fe2000f8e02ff */
[----:B------:R-:W-:Y:S01]  /*22390*/  MOV R7, R4 ;  /* 0x0000000400077202 */ /* 0x000fe20000000f00 */
[----:B------:R-:W-:Y:S02]  /*223a0*/  ULDC.64 UR4, c[0x0][0x650] ;  /* 0x0001940000047ab9 */ /* 0x000fe40000000a00 */
[----:B------:R-:W-:Y:S01]  /*223b0*/  IMAD.IADD R6, R5, 0x1, R3 ;  /* 0x0000000105067824 */ /* 0x000fe200078e0203 */
[----:B------:R-:W-:-:S04]  /*223c0*/  ISETP.GE.U32.AND P0, PT, R4, UR4, PT ;  /* 0x0000000404007c0c */ /* 0x000fc8000bf06070 */
[----:B------:R0:W-:Y:S01]  /*223d0*/  STL [R1+0x200], R6 ;  /* 0x0002000601007387 */ /* 0x0001e20000100800 */
[----:B------:R-:W-:-:S03]  /*223e0*/  ISETP.GE.U32.AND.EX P0, PT, R6, UR5, PT, P0 ;  /* 0x0000000506007c0c */ /* 0x000fc6000bf06100 */
[----:B------:R0:W-:Y:S10]  /*223f0*/  STL [R1+0x204], R7 ;  /* 0x0002040701007387 */ /* 0x0001f40000100800 */
[----:B0-----:R-:W-:Y:S05]  /*22400*/  @P0 BRA `(.L_x_543) ;  /* 0x0000000400880947 */ /* 0x001fea0003800000 */
[----:B------:R-:W0:Y:S01]  /*22410*/  S2UR UR6, SR_CTAID.X ;  /* 0x00000000000679c3 */ /* 0x000e220000002500 */
[----:B------:R-:W-:Y:S01]  /*22420*/  ULDC.64 UR12, c[0x0][0x628] ;  /* 0x00018a00000c7ab9 */ /* 0x000fe20000000a00 */
[----:B------:R-:W-:Y:S01]  /*22430*/  ULDC UR4, c[0x0][0x150] ;  /* 0x0000540000047ab9 */ /* 0x000fe20000000800 */
[----:B------:R-:W-:Y:S01]  /*22440*/  ISETP.NE.U32.AND P0, PT, RZ, UR12, PT ;  /* 0x0000000cff007c0c */ /* 0x000fe2000bf05070 */
[----:B------:R-:W-:Y:S01]  /*22450*/  ULDC UR15, c[0x0][0x630] ;  /* 0x00018c00000f7ab9 */ /* 0x000fe20000000800 */
[C---:B------:R-:W-:Y:S01]  /*22460*/  R2UR UR16, R7.reuse ;  /* 0x00000000071072ca */ /* 0x040fe200000e0000 */
[----:B------:R-:W-:Y:S01]  /*22470*/  ULDC UR19, c[0x0][0x154] ;  /* 0x0000550000137ab9 */ /* 0x000fe20000000800 */
[----:B------:R-:W-:Y:S01]  /*22480*/  ISETP.NE.AND.EX P0, PT, RZ, UR13, PT, P0 ;  /* 0x0000000dff007c0c */ /* 0x000fe2000bf05300 */
[----:B------:R-:W2:Y:S01]  /*22490*/  S2UR UR18, SR_CTAID.Y ;  /* 0x00000000001279c3 */ /* 0x000ea20000002600 */
[----:B------:R-:W-:Y:S02]  /*224a0*/  R2UR UR17, R6 ;  /* 0x00000000061172ca */ /* 0x000fe400000e0000 */
[----:B------:R-:W-:-:S02]  /*224b0*/  R2UR UR10, R7 ;  /* 0x00000000070a72ca */ /* 0x000fc400000e0000 */
[----:B------:R-:W-:Y:S02]  /*224c0*/  R2UR UR11, R6 ;  /* 0x00000000060b72ca */ /* 0x000fe400000e0000 */
[----:B0-----:R-:W-:-:S05]  /*224d0*/  I2FP.F32.U32 R0, UR6 ;  /* 0x0000000600007c45 */ /* 0x001fca0008201000 */
[----:B------:R-:W-:-:S04]  /*224e0*/  FMUL R0, R0, UR4 ;  /* 0x0000000400007c20 */ /* 0x000fc80008400000 */
[----:B------:R0:W4:Y:S01]  /*224f0*/  F2I.U32.TRUNC.NTZ R3, R0 ;  /* 0x0000000000037305 */ /* 0x000122000020f000 */
[----:B--2---:R-:W-:Y:S05]  /*22500*/  @!P0 BRA `(.L_x_544) ;  /* 0x0000000000308947 */ /* 0x004fea0003800000 */
        /* <DEDUP_REMOVED lines=12> */
.L_x_544:
[----:B------:R-:W-:Y:S01]  /*225d0*/  USHF.R.U64 UR42, UR10, UR15, UR11 ;  /* 0x0000000f0a2a7299 */ /* 0x000fe2000800120b */
[----:B0-----:R-:W-:Y:S01]  /*225e0*/  I2FP.F32.U32 R0, UR18 ;  /* 0x0000001200007c45 */ /* 0x001fe20008201000 */
[----:B------:R-:W-:Y:S02]  /*225f0*/  USHF.R.U32.HI UR4, URZ, UR15, UR11 ;  /* 0x0000000f3f047299 */ /* 0x000fe4000801160b */
[----:B------:R-:W-:Y:S02]  /*22600*/  UIADD3 UR10, UP0, URZ, -UR42, URZ ;  /* 0x8000002a3f0a7290 */ /* 0x000fe4000ff1e03f */
[----:B------:R-:W-:Y:S01]  /*22610*/  FMUL R0, R0, UR19 ;  /* 0x0000001300007c20 */ /* 0x000fe20008400000 */
[----:B------:R-:W-:Y:S01]  /*22620*/  ULDC.64 UR12, c[0x0][0x620] ;  /* 0x00018800000c7ab9 */ /* 0x000fe20000000a00 */
[----:B------:R-:W-:Y:S01]  /*22630*/  UIADD3.X UR4, URZ, ~UR4, URZ, UP0, !UPT ;  /* 0x800000043f047290 */ /* 0x000fe200087fe43f */
[----:B------:R-:W-:Y:S01]  /*22640*/  UMOV UR8, UR16 ;  /* 0x0000001000087c82 */ /* 0x000fe20008000000 */
[----:B------:R-:W-:-:S02]  /*22650*/  UMOV UR9, UR17 ;  /* 0x0000001100097c82 */ /* 0x000fc40008000000 */
[----:B------:R-:W-:Y:S01]  /*22660*/  UIMAD UR4, UR4, UR12, URZ ;  /* 0x0000000c040472a4 */ /* 0x000fe2000f8e023f */
[----:B------:R-:W0:Y:S01]  /*22670*/  F2I.U32.TRUNC.NTZ R0, R0 ;  /* 0x0000000000007305 */ /* 0x000e22000020f000 */
[----:B------:R-:W-:Y:S01]  /*22680*/  UIMAD.WIDE.U32 UR8, UR10, UR12, UR8 ;  /* 0x0000000c0a0872a5 */ /* 0x000fe2000f8e0008 */
[----:B----4-:R-:W-:Y:S01]  /*22690*/  R2UR UR12, R3 ;  /* 0x00000000030c72ca */ /* 0x010fe200000e0000 */
[----:B------:R-:W-:Y:S01]  /*226a0*/  UIMAD UR10, UR10, UR13, UR4 ;  /* 0x0000000d0a0a72a4 */ /* 0x000fe2000f8e0204 */
[----:B------:R-:W-:Y:S01]  /*226b0*/  ULDC UR11, c[0x0][0x618] ;  /* 0x00018600000b7ab9 */ /* 0x000fe20000000800 */
[----:B------:R-:W-:Y:S02]  /*226c0*/  ULDC UR21, c[0x0][0x658] ;  /* 0x0001960000157ab9 */ /* 0x000fe40000000800 */
[----:B------:R-:W-:Y:S01]  /*226d0*/  UIADD3 UR9, UR9, UR10, URZ ;  /* 0x0000000a09097290 */ /* 0x000fe2000fffe03f */
[----:B------:R-:W-:Y:S01]  /*226e0*/  UMOV UR15, 0xffffffff ;  /* 0xffffffff000f7882 */ /* 0x000fe20000000000 */
[----:B------:R-:W-:Y:S01]  /*226f0*/  ULDC.64 UR4, c[0x0][0x640] ;  /* 0x0001900000047ab9 */ /* 0x000fe20000000a00 */
[----:B------:R-:W-:Y:S01]  /*22700*/  USHF.L.U32 UR15, UR15, UR21, URZ ;  /* 0x000000150f0f7299 */ /* 0x000fe2000800063f */
[----:B------:R-:W-:Y:S01]  /*22710*/  ISETP.NE.U32.AND P0, PT, RZ, UR4, PT ;  /* 0x00000004ff007c0c */ /* 0x000fe2000bf05070 */
[----:B------:R-:W-:-:S02]  /*22720*/  USHF.R.U64 UR16, UR8, UR11, UR9 ;  /* 0x0000000b08107299 */ /* 0x000fc40008001209 */
[----:B------:R-:W-:Y:S01]  /*22730*/  USHF.R.U32.HI UR8, URZ, UR11, UR9 ;  /* 0x0000000b3f087299 */ /* 0x000fe20008011609 */
[----:B0-----:R-:W-:Y:S01]  /*22740*/  R2UR UR14, R0 ;  /* 0x00000000000e72ca */ /* 0x001fe200000e0000 */
[----:B------:R-:W-:Y:S01]  /*22750*/  ULDC UR17, c[0x0][0x608] ;  /* 0x0001820000117ab9 */ /* 0x000fe20000000800 */
[----:B------:R-:W-:Y:S01]  /*22760*/  ULOP3.LUT UR40, URZ, UR15, URZ, 0x33, !UPT ;  /* 0x0000000f3f287292 */ /* 0x000fe2000f8e333f */
[----:B------:R-:W-:Y:S01]  /*22770*/  ISETP.NE.AND.EX P0, PT, RZ, UR5, PT, P0 ;  /* 0x00000005ff007c0c */ /* 0x000fe2000bf05300 */
[----:B------:R-:W-:Y:S02]  /*22780*/  USHF.R.U64 UR15, UR16, UR17, UR8 ;  /* 0x00000011100f7299 */ /* 0x000fe40008001208 */
[----:B------:R-:W-:Y:S02]  /*22790*/  USHF.R.U32.HI UR8, URZ, UR17, UR8 ;  /* 0x000000113f087299 */ /* 0x000fe40008011608 */
[----:B------:R-:W-:Y:S02]  /*227a0*/  UIADD3 UR12, -UR12, URZ, URZ ;  /* 0x0000003f0c0c7290 */ /* 0x000fe4000fffe13f */
[----:B------:R-:W-:Y:S01]  /*227b0*/  USHF.R.U64 UR17, UR15, UR21, UR8 ;  /* 0x000000150f117299 */ /* 0x000fe20008001208 */
[----:B------:R-:W-:Y:S01]  /*227c0*/  UMOV UR19, 0x1 ;  /* 0x0000000100137882 */ /* 0x000fe20000000000 */
[----:B------:R-:W-:Y:S01]  /*227d0*/  ULDC UR13, c[0x0][0x144] ;  /* 0x00005100000d7ab9 */ /* 0x000fe20000000800 */
[----:B------:R-:W-:Y:S01]  /*227e0*/  ULDC UR7, c[0x0][0x600] ;  /* 0x0001800000077ab9 */ /* 0x000fe20000000800 */
[----:B------:R-:W-:-:S02]  /*227f0*/  USHF.L.U32 UR24, UR19, UR21, URZ ;  /* 0x0000001513187299 */ /* 0x000fc4000800063f */
[----:B------:R-:W-:Y:S02]  /*22800*/  USHF.R.U32.HI UR8, URZ, UR21, UR8 ;  /* 0x000000153f087299 */ /* 0x000fe40008011608 */
[----:B------:R-:W-:Y:S02]  /*22810*/  UIMAD UR21, UR13, UR12, UR6 ;  /* 0x0000000c0d1572a4 */ /* 0x000fe4000f8e0206 */
[----:B------:R-:W-:Y:S02]  /*22820*/  UIADD3 UR20, UR7, -0x1, URZ ;  /* 0xffffffff07147890 */ /* 0x000fe4000fffe03f */
[----:B------:R-:W-:Y:S01]  /*22830*/  UIADD3 UR19, -UR14, URZ, URZ ;  /* 0x0000003f0e137290 */ /* 0x000fe2000fffe13f */
[----:B------:R-:W-:Y:S01]  /*22840*/  ULDC UR25, c[0x0][0x148] ;  /* 0x0000520000197ab9 */ /* 0x000fe20000000800 */
[----:B------:R-:W-:Y:S01]  /*22850*/  ULDC UR22, c[0x0][0x648] ;  /* 0x0001920000167ab9 */ /* 0x000fe20000000800 */
[----:B------:R-:W-:Y:S01]  /*22860*/  ULDC UR23, c[0x0][0x638] ;  /* 0x00018e0000177ab9 */ /* 0x000fe20000000800 */
        /* <DEDUP_REMOVED lines=14> */
.L_x_545:
[----:B------:R-:W-:Y:S01]  /*22950*/  UISETP.NE.AND UP0, UPT, UR39, URZ, UPT ;  /* 0x0000003f2700728c */ /* 0x000fe2000bf05270 */
[----:B------:R-:W-:Y:S01]  /*22960*/  IMAD.MOV.U32 R0, RZ, RZ, 0x1 ;  /* 0x00000001ff007424 */ /* 0x000fe200078e00ff */
[----:B------:R-:W-:Y:S02]  /*22970*/  USHF.R.U64 UR4, UR6, UR22, UR8 ;  /* 0x0000001606047299 */ /* 0x000fe40008001208 */
[----:B------:R-:W-:Y:S02]  /*22980*/  ULOP3.LUT UR40, UR15, UR40, URZ, 0xc0, !UPT ;  /* 0x000000280f287292 */ /* 0x000fe4000f8ec03f */
[----:B------:R-:W-:Y:S02]  /*22990*/  UIADD3 UR5, -UR4, URZ, URZ ;  /* 0x0000003f04057290 */ /* 0x000fe4000fffe13f */
[----:B------:R-:W-:Y:S02]  /*229a0*/  UIMAD UR40, UR24, UR4, UR40 ;  /* 0x00000004182872a4 */ /* 0x000fe4000f8e0228 */
[----:B------:R-:W-:-:S02]  /*229b0*/  ULOP3.LUT UR16, UR16, UR20, URZ, 0xc0, !UPT ;  /* 0x0000001410107292 */ /* 0x000fc4000f8ec03f */
[----:B------:R-:W-:Y:S02]  /*229c0*/  @UP0 UIMAD UR21, UR25, UR19, UR18 ;  /* 0x00000013191502a4 */ /* 0x000fe4000f8e0212 */
[----:B------:R-:W-:-:S03]  /*229d0*/  UIMAD UR4, UR5, UR23, UR17 ;  /* 0x00000017050472a4 */ /* 0x000fc6000f8e0211 */
[----:B------:R-:W-:Y:S01]  /*229e0*/  ULDC UR5, c[0x0][0x610] ;  /* 0x0001840000057ab9 */ /* 0x000fe20000000800 */
[----:B------:R-:W-:Y:S02]  /*229f0*/  UIMAD UR4, UR4, UR7, UR16 ;  /* 0x00000007040472a4 */ /* 0x000fe4000f8e0210 */
[----:B------:R-:W-:-:S04]  /*22a00*/  UIMAD UR40, UR40, UR5, UR21 ;  /* 0x00000005282872a4 */ /* 0x000fc8000f8e0215 */
[----:B------:R-:W-:Y:S02]  /*22a10*/  USEL UR41, UR4, UR40, !UP0 ;  /* 0x0000002804297287 */ /* 0x000fe4000c000000 */
[----:B------:R-:W-:-:S12]  /*22a20*/  USEL UR40, UR40, UR4, !UP0 ;  /* 0x0000000428287287 */ /* 0x000fd8000c000000 */
.L_x_543:
[----:B------:R-:W-:-:S13]  /*22a30*/  LOP3.LUT P0, RZ, R0, 0xff, RZ, 0xc0, !PT ;  /* 0x000000ff00ff7812 */ /* 0x000fda000780c0ff */
[----:B------:R-:W-:Y:S05]  /*22a40*/  @P0 BRA `(.L_x_546) ;  /* 0xfffffde800340947 */ /* 0x000fea000383ffff */
[----:B------:R-:W-:Y:S05]  /*22a50*/  EXIT ;  /* 0x000000000000794d */ /* 0x000fea0003800000 */
.L_x_7:
[----:B------:R-:W2:Y:S01]  /*22a60*/  LDL R5, [R1+0x204] ;  /* 0x0002040001057983 */ /* 0x000ea20000100800 */
[----:B------:R-:W-:-:S03]  /*22a70*/  ULDC.64 UR4, c[0x0][0x650] ;  /* 0x0001940000047ab9 */ /* 0x000fc60000000a00 */
[----:B------:R-:W3:Y:S01]  /*22a80*/  LDL R4, [R1+0x200] ;  /* 0x0002000001047983 */ /* 0x000ee20000100800 */
[----:B------:R-:W-:Y:S01]  /*22a90*/  PRMT R0, RZ, 0x7610, R0 ;  /* 0x00007610ff007816 */ /* 0x000fe20000000000 */
[----:B------:R-:W-:Y:S01]  /*22aa0*/  IMAD.MOV.U32 R2, RZ, RZ, -0x1 ;  /* 0xffffffffff027424 */ /* 0x000fe200078e00ff */
[----:B------:R-:W-:Y:S02]  /*22ab0*/  MOV R3, 0xffffffff ;  /* 0xffffffff00037802 */ /* 0x000fe40000000f00 */
[----:B------:R-:W-:Y:S02]  /*22ac0*/  MOV R11, 0xffffffff ;  /* 0xffffffff000b7802 */ /* 0x000fe40000000f00 */
[----:B--2---:R-:W-:-:S04]  /*22ad0*/  ISETP.GE.U32.AND P0, PT, R5, UR4, PT ;  /* 0x0000000405007c0c */ /* 0x004fc8000bf06070 */
[----:B---3--:R-:W-:-:S13]  /*22ae0*/  ISETP.GE.U32.AND.EX P0, PT, R4, UR5, PT, P0 ;  /* 0x0000000504007c0c */ /* 0x008fda000bf06100 */
        /* <DEDUP_REMOVED lines=21> */
.L_x_548:
[----:B------:R-:W-:Y:S01]  /*22c40*/  USHF.R.U64 UR4, UR14, UR19, UR15 ;  /* 0x000000130e047299 */ /* 0x000fe2000800120f */
[----:B------:R-:W-:Y:S01]  /*22c50*/  R2UR UR7, R4 ;  /* 0x00000000040772ca */ /* 0x000fe200000e0000 */
[----:B------:R-:W-:Y:S02]  /*22c60*/  USHF.R.U32.HI UR5, URZ, UR19, UR15 ;  /* 0x000000133f057299 */ /* 0x000fe4000801160f */
[----:B------:R-:W-:Y:S01]  /*22c70*/  UIADD3 UR13, UP0, URZ, -UR4, URZ ;  /* 0x800000043f0d7290 */ /* 0x000fe2000ff1e03f */
[----:B------:R-:W-:Y:S01]  /*22c80*/  ULDC.64 UR14, c[0x0][0x620] ;  /* 0x00018800000e7ab9 */ /* 0x000fe20000000a00 */
[----:B------:R-:W-:Y:S02]  /*22c90*/  UMOV UR6, UR20 ;  /* 0x0000001400067c82 */ /* 0x000fe40008000000 */
[----:B------:R-:W-:Y:S02]  /*22ca0*/  UIADD3.X UR5, URZ, ~UR5, URZ, UP0, !UPT ;  /* 0x800000053f057290 */ /* 0x000fe400087fe43f */
[----:B------:R-:W-:-:S02]  /*22cb0*/  UISETP.NE.AND UP1, UPT, UR39, URZ, UPT ;  /* 0x0000003f2700728c */ /* 0x000fc4000bf25270 */
[----:B------:R-:W-:Y:S02]  /*22cc0*/  UIMAD UR5, UR5, UR14, URZ ;  /* 0x0000000e050572a4 */ /* 0x000fe4000f8e023f */
[----:B------:R-:W-:Y:S02]  /*22cd0*/  UIMAD.WIDE.U32 UR6, UR13, UR14, UR6 ;  /* 0x0000000e0d0672a5 */ /* 0x000fe4000f8e0006 */
[----:B------:R-:W-:Y:S01]  /*22ce0*/  UIMAD UR5, UR13, UR15, UR5 ;  /* 0x0000000f0d0572a4 */ /* 0x000fe2000f8e0205 */
[----:B------:R-:W-:Y:S02]  /*22cf0*/  ULDC UR14, c[0x0][0x608] ;  /* 0x00018200000e7ab9 */ /* 0x000fe40000000800 */
[----:B------:R-:W-:Y:S01]  /*22d00*/  ULDC UR13, c[0x0][0x618] ;  /* 0x00018600000d7ab9 */ /* 0x000fe20000000800 */
[----:B------:R-:W-:Y:S01]  /*22d10*/  UIADD3 UR5, UR7, UR5, URZ ;  /* 0x0000000507057290 */ /* 0x000fe2000fffe03f */
[----:B------:R-:W-:Y:S01]  /*22d20*/  ULDC UR22, c[0x0][0x658] ;  /* 0x0001960000167ab9 */ /* 0x000fe20000000800 */
[----:B------:R-:W-:-:S02]  /*22d30*/  @UP1 UIMAD UR8, UR11, UR12, UR10 ;  /* 0x0000000c0b0812a4 */ /* 0x000fc4000f8e020a */
[----:B------:R-:W-:Y:S02]  /*22d40*/  USHF.R.U64 UR17, UR6, UR13, UR5 ;  /* 0x0000000d06117299 */ /* 0x000fe40008001205 */
[----:B------:R-:W-:Y:S01]  /*22d50*/  USHF.R.U32.HI UR5, URZ, UR13, UR5 ;  /* 0x0000000d3f057299 */ /* 0x000fe20008011605 */
[----:B------:R-:W-:Y:S01]  /*22d60*/  ULDC.64 UR6, c[0x0][0x640] ;  /* 0x0001900000067ab9 */ /* 0x000fe20000000a00 */
[----:B------:R-:W-:Y:S01]  /*22d70*/  UMOV UR10, 0xffffffff ;  /* 0xffffffff000a7882 */ /* 0x000fe20000000000 */
[----:B------:R-:W-:Y:S01]  /*22d80*/  ISETP.NE.U32.AND P0, PT, RZ, UR6, PT ;  /* 0x00000006ff007c0c */ /* 0x000fe2000bf05070 */
[----:B------:R-:W-:Y:S02]  /*22d90*/  USHF.R.U64 UR18, UR17, UR14, UR5 ;  /* 0x0000000e11127299 */ /* 0x000fe40008001205 */
[----:B------:R-:W-:Y:S01]  /*22da0*/  USHF.R.U32.HI UR5, URZ, UR14, UR5 ;  /* 0x0000000e3f057299 */ /* 0x000fe20008011605 */
[----:B------:R-:W-:Y:S01]  /*22db0*/  ISETP.NE.AND.EX P0, PT, RZ, UR7, PT, P0 ;  /* 0x00000007ff007c0c */ /* 0x000fe2000bf05300 */
[----:B------:R-:W-:-:S02]  /*22dc0*/  USHF.L.U32 UR11, UR10, UR22, URZ ;  /* 0x000000160a0b7299 */ /* 0x000fc4000800063f */
[----:B------:R-:W-:Y:S01]  /*22dd0*/  USHF.R.U64 UR19, UR18, UR22, UR5 ;  /* 0x0000001612137299 */ /* 0x000fe20008001205 */
[----:B------:R-:W-:Y:S01]  /*22de0*/  ULDC UR20, c[0x0][0x600] ;  /* 0x0001800000147ab9 */ /* 0x000fe20000000800 */
[----:B------:R-:W-:Y:S02]  /*22df0*/  USHF.R.U32.HI UR10, URZ, UR22, UR5 ;  /* 0x000000163f0a7299 */ /* 0x000fe40008011605 */
[----:B------:R-:W-:Y:S02]  /*22e00*/  UIADD3 UR21, UR20, -0x1, URZ ;  /* 0xffffffff14157890 */ /* 0x000fe4000fffe03f */
[----:B------:R-:W-:Y:S01]  /*22e10*/  ULOP3.LUT UR26, URZ, UR11, URZ, 0x33, !UPT ;  /* 0x0000000b3f1a7292 */ /* 0x000fe2000f8e333f */
        /* <DEDUP_REMOVED lines=17> */
.L_x_549:
[----:B------:R-:W-:Y:S01]  /*22f30*/  USHF.R.U64 UR6, UR5, UR23, UR10 ;  /* 0x0000001705067299 */ /* 0x000fe2000800120a */
[----:B------:R-:W-:Y:S01]  /*22f40*/  IMAD.MOV.U32 R0, RZ, RZ, 0x1 ;  /* 0x00000001ff007424 */ /* 0x000fe200078e00ff */
[----:B------:R-:W-:Y:S01]  /*22f50*/  USHF.L.U32 UR25, UR25, UR22, URZ ;  /* 0x0000001619197299 */ /* 0x000fe2000800063f */
[----:B------:R-:W-:Y:S01]  /*22f60*/  MOV R11, UR4 ;  /* 0x00000004000b7c02 */ /* 0x000fe20008000f00 */
[----:B------:R-:W-:Y:S02]  /*22f70*/  ULOP3.LUT UR5, UR18, UR26, URZ, 0xc0, !UPT ;  /* 0x0000001a12057292 */ /* 0x000fe4000f8ec03f */
[----:B------:R-:W-:Y:S02]  /*22f80*/  UIADD3 UR7, -UR6, URZ, URZ ;  /* 0x0000003f06077290 */ /* 0x000fe4000fffe13f */
[----:B------:R-:W-:Y:S02]  /*22f90*/  UIMAD UR6, UR25, UR6, UR5 ;  /* 0x00000006190672a4 */ /* 0x000fe4000f8e0205 */
[----:B------:R-:W-:-:S02]  /*22fa0*/  ULOP3.LUT UR17, UR17, UR21, URZ, 0xc0, !UPT ;  /* 0x0000001511117292 */ /* 0x000fc4000f8ec03f */
[----:B------:R-:W-:Y:S02]  /*22fb0*/  UIMAD UR5, UR7, UR24, UR19 ;  /* 0x00000018070572a4 */ /* 0x000fe4000f8e0213 */
[----:B------:R-:W-:Y:S01]  /*22fc0*/  UISETP.NE.AND UP0, UPT, UR39, URZ, UPT ;  /* 0x0000003f2700728c */ /* 0x000fe2000bf05270 */
[----:B------:R-:W-:Y:S01]  /*22fd0*/  ULDC UR7, c[0x0][0x610] ;  /* 0x0001840000077ab9 */ /* 0x000fe20000000800 */
[----:B------:R-:W-:Y:S02]  /*22fe0*/  UIMAD UR5, UR5, UR20, UR17 ;  /* 0x00000014050572a4 */ /* 0x000fe4000f8e0211 */
[----:B------:R-:W-:-:S04]  /*22ff0*/  UIMAD UR8, UR6, UR7, UR8 ;  /* 0x00000007060872a4 */ /* 0x000fc8000f8e0208 */
[----:B------:R-:W-:Y:S02]  /*23000*/  USEL UR6, UR5, UR8, !UP0 ;  /* 0x0000000805067287 */ /* 0x000fe4000c000000 */
[----:B------:R-:W-:-:S04]  /*23010*/  USEL UR8, UR8, UR5, !UP0 ;  /* 0x0000000508087287 */ /* 0x000fc8000c000000 */
[----:B------:R-:W-:Y:S02]  /*23020*/  IMAD.U32 R2, RZ, RZ, UR6 ;  /* 0x00000006ff027e24 */ /* 0x000fe4000f8e00ff */
[----:B------:R-:W-:-:S07]  /*23030*/  MOV R3, UR8 ;  /* 0x0000000800037c02 */ /* 0x000fce0008000f00 */
.L_x_547:
[----:B------:R-:W-:-:S08]  /*23040*/  NOP ;  /* 0x0000000000007918 */ /* 0x000fd00000000000 */
[----:B0-----:R-:W0:-:S00]  /*23050*/  USETMAXREG.DEALLOC.CTAPOOL 0x18 ;  /* 0x00000018000079c8 */ /* 0x001e0000080e0500 */
[----:B------:R-:W-:-:S13]  /*23060*/  ISETP.NE.AND P0, PT, RZ, UR9, PT ;  /* 0x00000009ff007c0c */ /* 0x000fda000bf05270 */
[----:B------:R-:W-:Y:S05]  /*23070*/  @P0 EXIT ;  /* 0x000000000000094d */ /* 0x000fea0003800000 */
[----:B0-----:R-:W-:Y:S01]  /*23080*/  LOP3.LUT P0, RZ, R0, 0xff, RZ, 0xc0, !PT ;  /* 0x000000ff00ff7812 */ /* 0x001fe2000780c0ff */
[----:B------:R-:W-:Y:S01]  /*23090*/  IMAD.MOV.U32 R0, RZ, RZ, 0x1 ;  /* 0x00000001ff007424 */ /* 0x000fe200078e00ff */
[----:B------:R-:W-:-:S11]  /*230a0*/  MOV R6, RZ ;  /* 0x000000ff00067202 */ /* 0x000fd60000000f00 */
[----:B------:R-:W-:Y:S05]  /*230b0*/  @!P0 BRA `(.L_x_550) ;  /* 0x0000000c009c8947 */ /* 0x000fea0003800000 */
[----:B------:R-:W0:Y:S01]  /*230c0*/  LDC R0, c[0x0][0x28c] ;  /* 0x0000a300ff007b82 */ /* 0x000e220000000800 */
[----:B------:R-:W-:Y:S01]  /*230d0*/  ULDC UR5, c[0x0][0x658] ;  /* 0x0001960000057ab9 */ /* 0x000fe20000000800 */
[----:B------:R-:W-:Y:S01]  /*230e0*/  UMOV UR7, 0xffffffff ;  /* 0xffffffff00077882 */ /* 0x000fe20000000000 */
[----:B------:R-:W-:Y:S01]  /*230f0*/  ULDC UR6, c[0x0][0xc] ;  /* 0x0000030000067ab9 */ /* 0x000fe20000000800 */
[----:B------:R-:W-:Y:S01]  /*23100*/  USHF.L.U32 UR9, UR7, UR5, URZ ;  /* 0x0000000507097299 */ /* 0x000fe2000800063f */
[----:B------:R-:W-:Y:S01]  /*23110*/  BSSY B0, `(.L_x_550) ;  /* 0x00000e1000007945 */ /* 0x000fe20003800000 */
[----:B------:R-:W-:Y:S01]  /*23120*/  UMOV UR8, 0x1 ;  /* 0x0000000100087882 */ /* 0x000fe20000000000 */
[----:B------:R-:W-:Y:S01]  /*23130*/  ULDC UR7, c[0x0][0x10] ;  /* 0x0000040000077ab9 */ /* 0x000fe20000000800 */
[----:B------:R-:W1:Y:S01]  /*23140*/  S2UR UR10, SR_CgaCtaId ;  /* 0x00000000000a79c3 */ /* 0x000e620000008800 */
[----:B------:R-:W-:Y:S01]  /*23150*/  UIMAD.WIDE.U32 UR6, UR6, UR7, URZ ;  /* 0x00000007060672a5 */ /* 0x000fe2000f8e003f */
[----:B------:R-:W-:Y:S01]  /*23160*/  MOV R10, 0x1 ;  /* 0x00000001000a7802 */ /* 0x000fe20000000f00 */
[----:B------:R-:W-:Y:S01]  /*23170*/  USHF.L.U32 UR5, UR8, UR5, URZ ;  /* 0x0000000508057299 */ /* 0x000fe2000800063f */
[----:B------:R-:W-:Y:S01]  /*23180*/  MOV R6, RZ ;  /* 0x000000ff00067202 */ /* 0x000fe20000000f00 */
[----:B------:R-:W-:Y:S01]  /*23190*/  ULDC UR4, c[0x0][0x600] ;  /* 0x0001800000047ab9 */ /* 0x000fe20000000800 */
[----:B------:R-:W-:Y:S01]  /*231a0*/  ULDC UR8, c[0x0][0x14] ;  /* 0x0000050000087ab9 */ /* 0x000fe20000000800 */
[----:B------:R-:W-:-:S02]  /*231b0*/  ULOP3.LUT UR21, UR38, 0x2, URZ, 0xfc, !UPT ;  /* 0x0000000226157892 */ /* 0x000fc4000f8efc3f */
[----:B------:R-:W-:Y:S02]  /*231c0*/  UIMAD.WIDE.U32 UR30, UR6, UR8, URZ ;  /* 0x00000008061e72a5 */ /* 0x000fe4000f8e003f */
[----:B------:R-:W-:Y:S02]  /*231d0*/  UIMAD UR7, UR7, UR8, URZ ;  /* 0x00000008070772a4 */ /* 0x000fe4000f8e023f */
[----:B------:R-:W-:Y:S02]  /*231e0*/  UIADD3 UR4, UR4, -0x1, URZ ;  /* 0xffffffff04047890 */ /* 0x000fe4000fffe03f */
[----:B------:R-:W-:Y:S01]  /*231f0*/  ULOP3.LUT UR6, URZ, UR9, URZ, 0x33, !UPT ;  /* 0x000000093f067292 */ /* 0x000fe2000f8e333f */
[----:B0-----:R-:W-:Y:S01]  /*23200*/  VIADD R0, R0, 0x7f ;  /* 0x0000007f00007836 */ /* 0x001fe20000000000 */
[----:B------:R-:W-:Y:S01]  /*23210*/  UIADD3 UR7, UR31, UR7, URZ ;  /* 0x000000071f077290 */ /* 0x000fe2000fffe03f */
[----:B------:R-:W-:-:S03]  /*23220*/  ULDC.64 UR40, c[0x0][0x198] ;  /* 0x0000660000287ab9 */ /* 0x000fc60000000a00 */
[----:B------:R-:W-:Y:S01]  /*23230*/  SHF.R.S32.HI R5, RZ, 0x1f, R0 ;  /* 0x0000001fff057819 */ /* 0x000fe20000011400 */
[----:B-1----:R-:W-:-:S03]  /*23240*/  IMAD.U32 R8, RZ, RZ, UR10 ;  /* 0x0000000aff087e24 */ /* 0x002fc6000f8e00ff */
[----:B------:R-:W-:Y:S01]  /*23250*/  LEA.HI R5, R5, R0, RZ, 0x7 ;  /* 0x0000000005057211 */ /* 0x000fe200078f38ff */
[----:B------:R-:W-:-:S03]  /*23260*/  IMAD.MOV.U32 R0, RZ, RZ, 0x1 ;  /* 0x00000001ff007424 */ /* 0x000fc600078e00ff */
[----:B------:R-:W-:-:S04]  /*23270*/  SHF.R.S32.HI R7, RZ, 0x7, R5 ;  /* 0x00000007ff077819 */ /* 0x000fc80000011405 */
[----:B------:R-:W-:-:S07]  /*23280*/  IADD3 R16, R7, 0x1, RZ ;  /* 0x0000000107107810 */ /* 0x000fce0007ffe0ff */
.L_x_561:
[----:B------:R-:W-:-:S03]  /*23290*/  UMOV UR8, 0xffffffff ;  /* 0xffffffff00087882 */ /* 0x000fc60000000000 */
[----:B------:R-:W-:Y:S05]  /*232a0*/  BRA.DIV UR8, `(.L_x_551) ;  /* 0x0000000e08e87947 */ /* 0x000fea000b800000 */
[----:B------:R-:W-:-:S13]  /*232b0*/  ELECT P6, URZ, PT ;  /* 0x00000000003f782f */ /* 0x000fda00038c0000 */
.L_x_571:
[----:B------:R-:W0:Y:S01]  /*232c0*/  LDC R4, c[0x0][0x28c] ;  /* 0x0000a300ff047b82 */ /* 0x000e220000000800 */
[----:B------:R-:W-:Y:S01]  /*232d0*/  BSSY B1, `(.L_x_552) ;  /* 0x0000049000017945 */ /* 0x000fe20003800000 */
[----:B0-----:R-:W-:-:S13]  /*232e0*/  ISETP.LT.OR P6, PT, R4, 0x1, !P6 ;  /* 0x000000010400780c */ /* 0x001fda00077c1670 */
[----:B------:R-:W-:Y:S05]  /*232f0*/  @P6 BRA `(.L_x_553) ;  /* 0x0000000400186947 */ /* 0x000fea0003800000 */
[----:B------:R-:W-:Y:S01]  /*23300*/  IMAD R3, R3, 0x2, R8 ;  /* 0x0000000203037824 */ /* 0x000fe200078e0208 */
[----:B------:R-:W-:Y:S01]  /*23310*/  SHF.L.U32 R2, R2, 0x8, RZ ;  /* 0x0000000802027819 */ /* 0x000fe200000006ff */
[----:B------:R-:W-:Y:S01]  /*23320*/  IMAD.MOV.U32 R4, RZ, RZ, R16 ;  /* 0x000000ffff047224 */ /* 0x000fe200078e0010 */
[----:B------:R-:W-:Y:S01]  /*23330*/  MOV R13, RZ ;  /* 0x000000ff000d7202 */ /* 0x000fe20000000f00 */
[----:B------:R-:W-:Y:S01]  /*23340*/  IMAD.SHL.U32 R5, R3, 0x80, RZ ;  /* 0x0000008003057824 */ /* 0x000fe200078e00ff */
[----:B------:R-:W-:Y:S01]  /*23350*/  MOV R3, R0 ;  /* 0x0000000000037202 */ /* 0x000fe20000000f00 */
[----:B------:R-:W-:-:S07]  /*23360*/  IMAD.MOV.U32 R12, RZ, RZ, R6 ;  /* 0x000000ffff0c7224 */ /* 0x000fce00078e0006 */
.L_x_556:
[----:B------:R-:W0:Y:S01]  /*23370*/  S2UR UR8, SR_CgaCtaId ;  /* 0x00000000000879c3 */ /* 0x000e220000008800 */
[----:B------:R-:W-:Y:S02]  /*23380*/  MOV R9, 0x400 ;  /* 0x0000040000097802 */ /* 0x000fe40000000f00 */
[----:B------:R-:W-:Y:S02]  /*23390*/  SHF.L.U32 R14, R3, 0x1f, RZ ;  /* 0x0000001f030e7819 */ /* 0x000fe400000006ff */
[----:B0-----:R-:W-:-:S04]  /*233a0*/  MOV R8, UR8 ;  /* 0x0000000800087c02 */ /* 0x001fc80008000f00 */
[----:B------:R-:W-:-:S05]  /*233b0*/  LEA R9, R8, R9, 0x18 ;  /* 0x0000000908097211 */ /* 0x000fca00078ec0ff */
[----:B------:R-:W-:-:S04]  /*233c0*/  IMAD R15, R12, 0x8, R9 ;  /* 0x000000080c0f7824 */ /* 0x000fc800078e0209 */
[----:B------:R-:W0:Y:S02]  /*233d0*/  SYNCS.PHASECHK.TRANS64.TRYWAIT P0, [R15+URZ+0x18], R14 ;  /* 0x0000180e0f0075a7 */ /* 0x000e24000800017f */
[----:B0-----:R-:W-:Y:S05]  /*233e0*/  @!P0 BRA `(.L_x_554) ;  /* 0x0000000c00b88947 */ /* 0x001fea0003800000 */
.L_x_572:
[----:B------:R-:W1:Y:S01]  /*233f0*/  S2R R17, SR_TID.X ;  /* 0x0000000000117919 */ /* 0x000e620000002100 */
[----:B------:R-:W-:-:S04]  /*23400*/  UPRMT UR8, UR21, 0x9910, URZ ;  /* 0x0000991015087896 */ /* 0x000fc8000800003f */
[----:B------:R-:W-:Y:S01]  /*23410*/  UISETP.NE.AND UP0, UPT, UR8, 0x2, UPT ;  /* 0x000000020800788c */ /* 0x000fe2000bf05270 */
[----:B-1----:R-:W-:-:S13]  /*23420*/  LOP3.LUT P0, RZ, R17, 0x7f, RZ, 0xc0, !PT ;  /* 0x0000007f11ff7812 */ /* 0x002fda000780c0ff */
[----:B0-----:R-:W0:Y:S02]  /*23430*/  @!P0 LDC R14, c[0x0][0x500] ;  /* 0x00014000ff0e8b82 */ /* 0x001e240000000800 */
[----:B0-----:R0:W-:Y:S01]  /*23440*/  @!P0 SYNCS.ARRIVE.TRANS64 RZ, [R15+URZ], R14 ;  /* 0x0000000e0fff89a7 */ /* 0x0011e2000800003f */
[----:B------:R-:W-:-:S13]  /*23450*/  PLOP3.LUT P0, PT, PT, PT, UP0, 0x80, 0x0 ;  /* 0x000000000000781c */ /* 0x000fda0003f0f008 */
[----:B0-----:R-:W-:Y:S05]  /*23460*/  @P0 BRA `(.L_x_555) ;  /* 0x0000000000040947 */ /* 0x001fea0003800000 */
[----:B------:R-:W-:Y:S01]  /*23470*/  BPT.TRAP 0x1 ;  /* 0x000000040000795c */ /* 0x000fe20000300000 */
.L_x_555:
[----:B------:R-:W-:Y:S01]  /*23480*/  LEA R14, R12, R8, 0x2 ;  /* 0x000000080c0e7211 */ /* 0x000fe200078e10ff */
[----:B------:R-:W-:Y:S01]  /*23490*/  VIADD R4, R4, 0xffffffff ;  /* 0xffffffff04047836 */ /* 0x000fe20000000000 */
[----:B------:R-:W-:Y:S01]  /*234a0*/  R2UR UR34, R13 ;  /* 0x000000000d2272ca */ /* 0x000fe200000e0000 */
[----:B------:R-:W-:Y:S01]  /*234b0*/  UIADD3 UR14, UP0, UR40, 0xf0, URZ ;  /* 0x000000f0280e7890 */ /* 0x000fe2000ff1e03f */
[----:B------:R-:W-:Y:S01]  /*234c0*/  R2UR UR33, R15 ;  /* 0x000000000f2172ca */ /* 0x000fe200000e0000 */
[----:B------:R-:W-:Y:S01]  /*234d0*/  IMAD.SHL.U32 R14, R14, 0x2000, RZ ;  /* 0x000020000e0e7824 */ /* 0x000fe200078e00ff */
[----:B------:R-:W-:Y:S01]  /*234e0*/  R2UR UR36, R11 ;  /* 0x000000000b2472ca */ /* 0x000fe200000e0000 */
[----:B------:R-:W-:Y:S01]  /*234f0*/  UIADD3 UR42, UP1, UR40, 0x1f0, URZ ;  /* 0x000001f0282a7890 */ /* 0x000fe2000ff3e03f */
[----:B------:R-:W-:Y:S01]  /*23500*/  R2UR UR35, R5 ;  /* 0x00000000052372ca */ /* 0x000fe200000e0000 */
[----:B------:R-:W-:Y:S01]  /*23510*/  UIADD3.X UR15, URZ, UR41, URZ, UP0, !UPT ;  /* 0x000000293f0f7290 */ /* 0x000fe200087fe43f */
[----:B------:R-:W-:Y:S01]  /*23520*/  LEA R14, R14, R9, 0x1 ;  /* 0x000000090e0e7211 */ /* 0x000fe200078e08ff */
[----:B------:R-:W-:Y:S01]  /*23530*/  IMAD R9, R12, 0x10000, R9 ;  /* 0x000100000c097824 */ /* 0x000fe200078e0209 */
[----:B------:R-:W-:Y:S01]  /*23540*/  R2UR UR19, R2 ;  /* 0x00000000021372ca */ /* 0x000fe200000e0000 */
[----:B------:R-:W-:Y:S01]  /*23550*/  UIADD3.X UR43, URZ, UR41, URZ, UP1, !UPT ;  /* 0x000000293f2b7290 */ /* 0x000fe20008ffe43f */
[----:B------:R-:W-:Y:S01]  /*23560*/  R2UR UR24, R14 ;  /* 0x000000000e1872ca */ /* 0x000fe200000e0000 */
[----:B------:R-:W-:Y:S01]  /*23570*/  UIADD3 UR26, UR34, 0x40, URZ ;  /* 0x00000040221a7890 */ /* 0x000fe2000fffe03f */
[----:B------:R-:W-:Y:S01]  /*23580*/  R2UR UR8, R9 ;  /* 0x00000000090872ca */ /* 0x000fe200000e0000 */
[----:B------:R-:W-:Y:S01]  /*23590*/  UMOV UR13, 0x30000 ;  /* 0x00030000000d7882 */ /* 0x000fe20000000000 */
[----:B------:R-:W-:Y:S01]  /*235a0*/  ISETP.GT.AND P1, PT, R4, 0x1, PT ;  /* 0x000000010400780c */ /* 0x000fe20003f24270 */
[----:B------:R-:W-:Y:S01]  /*235b0*/  UMOV UR22, 0x0 ;  /* 0x0000000000167882 */ /* 0x000fe20000000000 */
[----:B------:R-:W-:Y:S01]  /*235c0*/  IADD3 R12, R12, 0x1, RZ ;  /* 0x000000010c0c7810 */ /* 0x000fe20007ffe0ff */
[----:B------:R-:W-:Y:S01]  /*235d0*/  UMOV UR23, 0x10000000 ;  /* 0x1000000000177882 */ /* 0x000fe20000000000 */
[----:B------:R-:W-:Y:S01]  /*235e0*/  UMOV UR25, UR33 ;  /* 0x0000002100197c82 */ /* 0x000fe20008000000 */
[----:B------:R-:W-:Y:S01]  /*235f0*/  UMOV UR28, UR36 ;  /* 0x00000024001c7c82 */ /* 0x000fe20008000000 */
[C---:B------:R-:W-:Y:S01]  /*23600*/  ISETP.NE.AND P0, PT, R12.reuse, 0x3, PT ;  /* 0x000000030c00780c */ /* 0x040fe20003f05270 */
[----:B------:R-:W-:Y:S01]  /*23610*/  UMOV UR27, UR35 ;  /* 0x00000023001b7c82 */ /* 0x000fe20008000000 */
[----:B------:R-:W-:Y:S01]  /*23620*/  UMOV UR17, UR33 ;  /* 0x0000002100117c82 */ /* 0x000fe20008000000 */
[----:B------:R-:W-:Y:S01]  /*23630*/  UIADD3 UR32, UR24, 0x100, URZ ;  /* 0x0000010018207890 */ /* 0x000fe2000fffe03f */
[----:B------:R-:W-:Y:S01]  /*23640*/  SEL R14, RZ, 0x1, P0 ;  /* 0x00000001ff0e7807 */ /* 0x000fe20000000000 */
[----:B------:R-:W-:Y:S01]  /*23650*/  UIADD3 UR24, UR24, 0x8100, URZ ;  /* 0x0000810018187890 */ /* 0x000fe2000fffe03f */
[----:B------:R-:W-:Y:S01]  /*23660*/  IADD3 R13, R13, 0x80, RZ ;  /* 0x000000800d0d7810 */ /* 0x000fe20007ffe0ff */
[----:B------:R-:W-:Y:S01]  /*23670*/  UIADD3 UR16, UR8, 0x30100, URZ ;  /* 0x0003010008107890 */ /* 0x000fe2000fffe03f */
[----:B------:R-:W-:Y:S01]  /*23680*/  LOP3.LUT R3, R3, R14, RZ, 0x3c, !PT ;  /* 0x0000000e03037212 */ /* 0x000fe200078e3cff */
[----:B------:R-:W-:Y:S01]  /*23690*/  UIADD3 UR8, UR8, 0x38100, URZ ;  /* 0x0003810008087890 */ /* 0x000fe2000fffe03f */
[----:B------:R-:W-:Y:S01]  /*236a0*/  SEL R12, R12, RZ, P0 ;  /* 0x000000ff0c0c7207 */ /* 0x000fe20000000000 */
[----:B------:R-:W-:Y:S01]  /*236b0*/  UMOV UR18, UR34 ;  /* 0x0000002200127c82 */ /* 0x000fe20008000000 */
[----:B------:R-:W-:Y:S01]  /*236c0*/  UMOV UR20, UR36 ;  /* 0x0000002400147c82 */ /* 0x000fe20008000000 */
[----:B------:R0:W-:Y:S01]  /*236d0*/  UTMALDG.3D.MULTICAST [UR32], [UR14], UR13, desc[UR22] ;  /* 0x000016200e0073b4 */ /* 0x0001e2000801180d */
[----:B------:R-:W-:Y:S01]  /*236e0*/  UMOV UR9, UR33 ;  /* 0x0000002100097c82 */ /* 0x000fe20008000000 */
[----:B------:R-:W-:Y:S01]  /*236f0*/  UMOV UR11, UR19 ;  /* 0x00000013000b7c82 */ /* 0x000fe20008000000 */
[----:B------:R-:W-:Y:S01]  /*23700*/  UMOV UR12, UR36 ;  /* 0x00000024000c7c82 */ /* 0x000fe20008000000 */
[----:B------:R-:W-:Y:S01]  /*23710*/  UMOV UR10, UR26 ;  /* 0x0000001a000a7c82 */ /* 0x000fe20008000000 */
[----:B------:R0:W-:Y:S01]  /*23720*/  UTMALDG.3D.MULTICAST [UR24], [UR14], UR13, desc[UR22] ;  /* 0x000016180e0073b4 */ /* 0x0001e2000801180d */
[----:B------:R0:W-:Y:S01]  /*23730*/  UTMALDG.3D [UR16], [UR42], desc[UR22] ;  /* 0x000016102a0075b4 */ /* 0x0001e20008011000 */
[----:B------:R0:W-:Y:S02]  /*23740*/  UTMALDG.3D [UR8], [UR42], desc[UR22] ;  /* 0x000016082a0075b4 */ /* 0x0001e40008011000 */
[----:B0-----:R-:W-:Y:S05]  /*23750*/  @P1 BRA `(.L_x_556) ;  /* 0xfffffffc00041947 */ /* 0x001fea000383ffff */
.L_x_553:
[----:B------:R-:W-:Y:S05]  /*23760*/  BSYNC B1 ;  /* 0x0000000000017941 */ /* 0x000fea0003800000 */
.L_x_552:
[----:B------:R-:W2:Y:S01]  /*23770*/  LDL.LU R15, [R1+0x200] ;  /* 0x00020000010f7983 */ /* 0x000ea20000300800 */
[----:B------:R-:W-:Y:S01]  /*23780*/  LOP3.LUT P0, RZ, R10, 0xff, RZ, 0xc0, !PT ;  /* 0x000000ff0aff7812 */ /* 0x000fe2000780c0ff */
[C---:B------:R-:W-:Y:S01]  /*23790*/  IMAD.IADD R6, R7.reuse, 0x1, R6 ;  /* 0x0000000107067824 */ /* 0x040fe200078e0206 */
[----:B------:R-:W-:Y:S01]  /*237a0*/  ULDC.64 UR8, c[0x0][0x650] ;  /* 0x0001940000087ab9 */ /* 0x000fe20000000a00 */
[----:B------:R-:W3:Y:S01]  /*237b0*/  LDL.LU R14, [R1+0x204] ;  /* 0x00020400010e7983 */ /* 0x000ee20000300800 */
[----:B------:R-:W-:Y:S01]  /*237c0*/  ISETP.GE.U32.AND P1, PT, R7, 0x3, PT ;  /* 0x000000030700780c */ /* 0x000fe20003f26070 */
[----:B------:R-:W-:Y:S01]  /*237d0*/  BSSY B1, `(.L_x_557) ;  /* 0x0000072000017945 */ /* 0x000fe20003800000 */
[----:B------:R-:W-:Y:S02]  /*237e0*/  MOV R11, 0xffffffff ;  /* 0xffffffff000b7802 */ /* 0x000fe40000000f00 */
[----:B------:R-:W-:Y:S02]  /*237f0*/  PRMT R4, RZ, 0x7610, R4 ;  /* 0x00007610ff047816 */ /* 0x000fe40000000004 */
[----:B------:R-:W-:-:S03]  /*23800*/  PRMT R10, RZ, 0x7610, R10 ;  /* 0x00007610ff0a7816 */ /* 0x000fc6000000000a */
[----:B------:R-:W0:Y:S01]  /*23810*/  @P0 S2R R8, SR_CgaCtaId ;  /* 0x0000000000080919 */ /* 0x000e220000008800 */
[----:B------:R-:W-:-:S04]  /*23820*/  @P0 MOV R3, 0x400 ;  /* 0x0000040000030802 */ /* 0x000fc80000000f00 */
[----:B0-----:R-:W-:-:S04]  /*23830*/  @P0 LEA R3, R8, R3, 0x18 ;  /* 0x0000000308030211 */ /* 0x001fc800078ec0ff */
[----:B------:R0:W-:Y:S01]  /*23840*/  @P0 SYNCS.ARRIVE.TRANS64.A1T0 RZ, [R3+URZ+0x48], RZ ;  /* 0x000048ff03ff09a7 */ /* 0x0001e2000810003f */
[----:B------:R-:W-:-:S04]  /*23850*/  ISETP.GT.U32.AND P0, PT, R6, 0x2, PT ;  /* 0x000000020600780c */ /* 0x000fc80003f04070 */
[----:B------:R-:W-:Y:S01]  /*23860*/  ISETP.LT.U32.AND P0, PT, R7, 0x3, P0 ;  /* 0x000000030700780c */ /* 0x000fe20000701070 */
[----:B0-----:R-:W-:-:S04]  /*23870*/  IMAD.WIDE.U32 R2, R6, -0x55555555, RZ ;  /* 0xaaaaaaab06027825 */ /* 0x001fc800078e00ff */
[----:B------:R-:W-:Y:S01]  /*23880*/  IMAD.MOV.U32 R2, RZ, RZ, -0x1 ;  /* 0xffffffffff027424 */ /* 0x000fe200078e00ff */
[----:B------:R-:W-:Y:S02]  /*23890*/  SHF.R.U32.HI R5, RZ, 0x1, R3 ;  /* 0x00000001ff057819 */ /* 0x000fe40000011603 */
[----:B------:R-:W-:-:S03]  /*238a0*/  SEL R3, RZ, 0x1, !P0 ;  /* 0x00000001ff037807 */ /* 0x000fc60004000000 */
[----:B------:R-:W-:Y:S01]  /*238b0*/  IMAD R6, R5, -0x3, R6 ;  /* 0xfffffffd05067824 */ /* 0x000fe200078e0206 */
[----:B------:R-:W-:Y:S02]  /*238c0*/  LOP3.LUT R0, R0, R3, RZ, 0x3c, !PT ;  /* 0x0000000300007212 */ /* 0x000fe400078e3cff */
[----:B------:R-:W-:Y:S02]  /*238d0*/  MOV R3, 0xffffffff ;  /* 0xffffffff00037802 */ /* 0x000fe40000000f00 */
[----:B------:R-:W-:Y:S02]  /*238e0*/  @P1 LOP3.LUT R0, R0, 0x1, R5, 0x78, !PT ;  /* 0x0000000100001812 */ /* 0x000fe400078e7805 */
[----:B---3--:R-:W-:-:S04]  /*238f0*/  IADD3 R14, P0, R14, UR30, RZ ;  /* 0x0000001e0e0e7c10 */ /* 0x008fc8000ff1e0ff */
[----:B--2---:R-:W-:Y:S01]  /*23900*/  IADD3.X R15, R15, UR7, RZ, P0, !PT ;  /* 0x000000070f0f7c10 */ /* 0x004fe200087fe4ff */
[----:B------:R0:W-:Y:S01]  /*23910*/  STL [R1+0x204], R14 ;  /* 0x0002040e01007387 */ /* 0x0001e20000100800 */
[----:B------:R-:W-:-:S03]  /*23920*/  ISETP.GE.U32.AND P0, PT, R14, UR8, PT ;  /* 0x000000080e007c0c */ /* 0x000fc6000bf06070 */
[----:B------:R0:W-:Y:S01]  /*23930*/  STL [R1+0x200], R15 ;  /* 0x0002000f01007387 */ /* 0x0001e20000100800 */
[----:B------:R-:W-:-:S13]  /*23940*/  ISETP.GE.U32.AND.EX P0, PT, R15, UR9, PT, P0 ;  /* 0x000000090f007c0c */ /* 0x000fda000bf06100 */
[----:B0-----:R-:W-:Y:S05]  /*23950*/  @P0 BRA `(.L_x_558) ;  /* 0x0000000400640947 */ /* 0x001fea0003800000 */
[----:B------:R-:W0:Y:S01]  /*23960*/  S2R R9, SR_CTAID.X ;  /* 0x0000000000097919 */ /* 0x000e220000002500 */
[----:B------:R-:W-:Y:S01]  /*23970*/  ULDC UR8, c[0x0][0x150] ;  /* 0x0000540000087ab9 */ /* 0x000fe20000000800 */
[----:B------:R-:W1:Y:S01]  /*23980*/  LDC R4, c[0x0][0x144] ;  /* 0x00005100ff047b82 */ /* 0x000e620000000800 */
[----:B------:R-:W-:Y:S01]  /*23990*/  UISETP.NE.AND UP0, UPT, UR39, URZ, UPT ;  /* 0x0000003f2700728c */ /* 0x000fe2000bf05270 */
[----:B------:R-:W2:Y:S01]  /*239a0*/  S2R R2, SR_CTAID.Y ;  /* 0x0000000000027919 */ /* 0x000ea20000002600 */
[----:B------:R-:W-:-:S04]  /*239b0*/  ULDC UR11, c[0x0][0x630] ;  /* 0x00018c00000b7ab9 */ /* 0x000fc80000000800 */
[----:B------:R-:W-:Y:S01]  /*239c0*/  PLOP3.LUT P0, PT, PT, PT, UP0, 0x80, 0x0 ;  /* 0x000000000000781c */ /* 0x000fe20003f0f008 */
[----:B------:R-:W3:Y:S01]  /*239d0*/  LDC R13, c[0x0][0x148] ;  /* 0x00005200ff0d7b82 */ /* 0x000ee20000000800 */
[----:B0-----:R-:W-:Y:S02]  /*239e0*/  I2FP.F32.U32 R3, R9 ;  /* 0x0000000900037245 */ /* 0x001fe40000201000 */
[----:B--2---:R-:W-:-:S03]  /*239f0*/  I2FP.F32.U32 R5, R2 ;  /* 0x0000000200057245 */ /* 0x004fc60000201000 */
[----:B------:R-:W-:Y:S01]  /*23a00*/  FMUL R3, R3, UR8 ;  /* 0x0000000803037c20 */ /* 0x000fe20008400000 */
[----:B------:R-:W-:Y:S02]  /*23a10*/  ULDC UR8, c[0x0][0x154] ;  /* 0x0000550000087ab9 */ /* 0x000fe40000000800 */
[----:B------:R-:W-:Y:S01]  /*23a20*/  FMUL R11, R5, UR8 ;  /* 0x00000008050b7c20 */ /* 0x000fe20008400000 */
[----:B------:R-:W-:Y:S02]  /*23a30*/  ULDC.64 UR8, c[0x0][0x628] ;  /* 0x00018a0000087ab9 */ /* 0x000fe40000000a00 */
[----:B------:R-:W0:Y:S08]  /*23a40*/  F2I.U32.TRUNC.NTZ R3, R3 ;  /* 0x0000000300037305 */ /* 0x000e30000020f000 */
[----:B------:R-:W2:Y:S01]  /*23a50*/  F2I.U32.TRUNC.NTZ R11, R11 ;  /* 0x0000000b000b7305 */ /* 0x000ea2000020f000 */
[----:B0-----:R-:W-:Y:S01]  /*23a60*/  IMAD.MOV R5, RZ, RZ, -R3 ;  /* 0x000000ffff057224 */ /* 0x001fe200078e0a03 */
[----:B------:R-:W-:-:S03]  /*23a70*/  MOV R3, R15 ;  /* 0x0000000f00037202 */ /* 0x000fc60000000f00 */
[----:B-1----:R-:W-:Y:S01]  /*23a80*/  IMAD R9, R4, R5, R9 ;  /* 0x0000000504097224 */ /* 0x002fe200078e0209 */
[----:B--2---:R-:W-:-:S05]  /*23a90*/  IADD3 R4, -R11, RZ, RZ ;  /* 0x000000ff0b047210 */ /* 0x004fca0007ffe1ff */
[----:B---3--:R-:W-:Y:S01]  /*23aa0*/  @P0 IMAD R9, R13, R4, R2 ;  /* 0x000000040d090224 */ /* 0x008fe200078e0202 */
[----:B------:R-:W-:Y:S01]  /*23ab0*/  ISETP.NE.U32.AND P0, PT, RZ, UR8, PT ;  /* 0x00000008ff007c0c */ /* 0x000fe2000bf05070 */
[----:B------:R-:W-:-:S03]  /*23ac0*/  IMAD.MOV.U32 R2, RZ, RZ, R14 ;  /* 0x000000ffff027224 */ /* 0x000fc600078e000e */
[----:B------:R-:W-:-:S13]  /*23ad0*/  ISETP.NE.AND.EX P0, PT, RZ, UR9, PT, P0 ;  /* 0x00000009ff007c0c */ /* 0x000fda000bf05300 */
[----:B------:R-:W-:Y:S05]  /*23ae0*/  @!P0 BRA `(.L_x_559) ;  /* 0x0000000000288947 */ /* 0x000fea0003800000 */
[----:B------:R-:W-:Y:S02]  /*23af0*/  ULDC UR10, c[0x0][0x634] ;  /* 0x00018d00000a7ab9 */ /* 0x000fe40000000800 */
[----:B------:R-:W-:-:S05]  /*23b00*/  IADD3 R3, P0, R14, UR10, RZ ;  /* 0x0000000a0e037c10 */ /* 0x000fca000ff1e0ff */
[----:B------:R-:W-:-:S04]  /*23b10*/  IMAD.X R11, RZ, RZ, R15, P0 ;  /* 0x000000ffff0b7224 */ /* 0x000fc800000e060f */
[----:B------:R-:W-:-:S04]  /*23b20*/  IMAD.WIDE.U32 R4, R11, UR8, RZ ;  /* 0x000000080b047c25 */ /* 0x000fc8000f8e00ff */
[----:B------:R-:W-:-:S04]  /*23b30*/  IMAD.WIDE.U32 R4, P0, R3, UR9, R4 ;  /* 0x0000000903047c25 */ /* 0x000fc8000f800004 */
[----:B------:R-:W-:-:S04]  /*23b40*/  IMAD.WIDE.U32 R2, R3, UR8, RZ ;  /* 0x0000000803027c25 */ /* 0x000fc8000f8e00ff */
[----:B------:R-:W-:Y:S01]  /*23b50*/  IMAD.MOV.U32 R2, RZ, RZ, R5 ;  /* 0x000000ffff027224 */ /* 0x000fe200078e0005 */
[----:B------:R-:W-:Y:S02]  /*23b60*/  IADD3 RZ, P1, R3, R4, RZ ;  /* 0x0000000403ff7210 */ /* 0x000fe40007f3e0ff */
[----:B------:R-:W-:-:S03]  /*23b70*/  IADD3.X R3, RZ, RZ, RZ, P0, !PT ;  /* 0x000000ffff037210 */ /* 0x000fc600007fe4ff */
[----:B------:R-:W-:-:S08]  /*23b80*/  IMAD.WIDE.U32.X R2, R11, UR9, R2, P1 ;  /* 0x000000090b027c25 */ /* 0x000fd000088e0402 */
.L_x_559:
[--C-:B------:R-:W-:Y:S01]  /*23b90*/  SHF.R.U64 R11, R2, UR11, R3.reuse ;  /* 0x0000000b020b7c19 */ /* 0x100fe20008001203 */
[----:B------:R-:W-:Y:S01]  /*23ba0*/  ULDC.64 UR8, c[0x0][0x620] ;  /* 0x0001880000087ab9 */ /* 0x000fe20000000a00 */
[----:B------:R-:W-:Y:S01]  /*23bb0*/  SHF.R.U32.HI R2, RZ, UR11, R3 ;  /* 0x0000000bff027c19 */ /* 0x000fe20008011603 */
[----:B------:R-:W-:Y:S01]  /*23bc0*/  ULDC.64 UR10, c[0x0][0x640] ;  /* 0x00019000000a7ab9 */ /* 0x000fe20000000a00 */
[----:B------:R-:W-:Y:S02]  /*23bd0*/  IADD3 R13, P0, RZ, -R11, RZ ;  /* 0x8000000bff0d7210 */ /* 0x000fe40007f1e0ff */
[----:B------:R-:W-:Y:S02]  /*23be0*/  MOV R3, R15 ;  /* 0x0000000f00037202 */ /* 0x000fe40000000f00 */
[----:B------:R-:W-:Y:S02]  /*23bf0*/  IADD3.X R2, RZ, ~R2, RZ, P0, !PT ;  /* 0x80000002ff027210 */ /* 0x000fe400007fe4ff */
[----:B------:R-:W-:-:S03]  /*23c00*/  ISETP.NE.U32.AND P0, PT, RZ, UR10, PT ;  /* 0x0000000aff007c0c */ /* 0x000fc6000bf05070 */
[----:B------:R-:W-:Y:S01]  /*23c10*/  IMAD R2, R2, UR8, RZ ;  /* 0x0000000802027c24 */ /* 0x000fe2000f8e02ff */
[----:B------:R-:W-:-:S03]  /*23c20*/  ISETP.NE.AND.EX P0, PT, RZ, UR11, PT, P0 ;  /* 0x0000000bff007c0c */ /* 0x000fc6000bf05300 */
[----:B------:R-:W-:Y:S02]  /*23c30*/  IMAD R5, R13, UR9, R2 ;  /* 0x000000090d057c24 */ /* 0x000fe4000f8e0202 */
[----:B------:R-:W-:-:S04]  /*23c40*/  IMAD.MOV.U32 R2, RZ, RZ, R14 ;  /* 0x000000ffff027224 */ /* 0x000fc800078e000e */
[----:B------:R-:W-:Y:S01]  /*23c50*/  IMAD.WIDE.U32 R2, R13, UR8, R2 ;  /* 0x000000080d027c25 */ /* 0x000fe2000f8e0002 */
[----:B------:R-:W-:-:S03]  /*23c60*/  ULDC UR8, c[0x0][0x618] ;  /* 0x0001860000087ab9 */ /* 0x000fc60000000800 */
[----:B------:R-:W-:-:S05]  /*23c70*/  IMAD.IADD R3, R3, 0x1, R5 ;  /* 0x0000000103037824 */ /* 0x000fca00078e0205 */
[--C-:B------:R-:W-:Y:S02]  /*23c80*/  SHF.R.U64 R12, R2, UR8, R3.reuse ;  /* 0x00000008020c7c19 */ /* 0x100fe40008001203 */
[----:B------:R-:W-:Y:S01]  /*23c90*/  SHF.R.U32.HI R3, RZ, UR8, R3 ;  /* 0x00000008ff037c19 */ /* 0x000fe20008011603 */
[----:B------:R-:W-:-:S03]  /*23ca0*/  ULDC UR8, c[0x0][0x608] ;  /* 0x0001820000087ab9 */ /* 0x000fc60000000800 */
[--C-:B------:R-:W-:Y:S02]  /*23cb0*/  SHF.R.U32.HI R2, RZ, UR8, R3.reuse ;  /* 0x00000008ff027c19 */ /* 0x100fe40008011603 */
[----:B------:R-:W-:Y:S01]  /*23cc0*/  SHF.R.U64 R13, R12, UR8, R3 ;  /* 0x000000080c0d7c19 */ /* 0x000fe20008001203 */
[----:B------:R-:W-:Y:S02]  /*23cd0*/  ULDC UR8, c[0x0][0x658] ;  /* 0x0001960000087ab9 */ /* 0x000fe40000000800 */
[--C-:B------:R-:W-:Y:S02]  /*23ce0*/  SHF.R.U32.HI R15, RZ, UR8, R2.reuse ;  /* 0x00000008ff0f7c19 */ /* 0x100fe40008011602 */
[----:B------:R-:W-:-:S03]  /*23cf0*/  SHF.R.U64 R14, R13, UR8, R2 ;  /* 0x000000080d0e7c19 */ /* 0x000fc60008001202 */
[----:B------:R-:W-:Y:S01]  /*23d00*/  IMAD.MOV.U32 R3, RZ, RZ, R15 ;  /* 0x000000ffff037224 */ /* 0x000fe200078e000f */
[----:B------:R-:W-:Y:S01]  /*23d10*/  MOV R2, R14 ;  /* 0x0000000e00027202 */ /* 0x000fe20000000f00 */
[----:B------:R-:W-:Y:S06]  /*23d20*/  @!P0 BRA `(.L_x_560) ;  /* 0x0000000000288947 */ /* 0x000fec0003800000 */
[----:B------:R-:W-:Y:S02]  /*23d30*/  ULDC UR8, c[0x0][0x64c] ;  /* 0x0001930000087ab9 */ /* 0x000fe40000000800 */
[----:B------:R-:W-:-:S04]  /*23d40*/  IADD3 R3, P0, R14, UR8, RZ ;  /* 0x000000080e037c10 */ /* 0x000fc8000ff1e0ff */
[----:B------:R-:W-:-:S05]  /*23d50*/  IADD3.X R15, RZ, R15, RZ, P0, !PT ;  /* 0x0000000fff0f7210 */ /* 0x000fca00007fe4ff */
[----:B------:R-:W-:-:S04]  /*23d60*/  IMAD.WIDE.U32 R4, R15, UR10, RZ ;  /* 0x0000000a0f047c25 */ /* 0x000fc8000f8e00ff */
[----:B------:R-:W-:-:S04]  /*23d70*/  IMAD.WIDE.U32 R4, P0, R3, UR11, R4 ;  /* 0x0000000b03047c25 */ /* 0x000fc8000f800004 */
[----:B------:R-:W-:Y:S01]  /*23d80*/  IMAD.WIDE.U32 R2, R3, UR10, RZ ;  /* 0x0000000a03027c25 */ /* 0x000fe2000f8e00ff */
[----:B------:R-:W-:-:S04]  /*23d90*/  MOV R2, R5 ;  /* 0x0000000500027202 */ /* 0x000fc80000000f00 */
[----:B------:R-:W-:Y:S01]  /*23da0*/  IADD3 RZ, P1, R3, R4, RZ ;  /* 0x0000000403ff7210 */ /* 0x000fe20007f3e0ff */
[----:B------:R-:W-:-:S04]  /*23db0*/  IMAD.X R3, RZ, RZ, RZ, P0 ;  /* 0x000000ffff037224 */ /* 0x000fc800000e06ff */
[----:B------:R-:W-:-:S08]  /*23dc0*/  IMAD.WIDE.U32.X R2, R15, UR11, R2, P1 ;  /* 0x0000000b0f027c25 */ /* 0x000fd000088e0402 */
.L_x_560:
[----:B------:R-:W-:Y:S01]  /*23dd0*/  ULDC UR8, c[0x0][0x648] ;  /* 0x0001920000087ab9 */ /* 0x000fe20000000800 */
[----:B------:R-:W-:Y:S01]  /*23de0*/  LOP3.LUT R13, R13, UR6, RZ, 0xc0, !PT ;  /* 0x000000060d0d7c12 */ /* 0x000fe2000f8ec0ff */
[----:B------:R-:W-:Y:S01]  /*23df0*/  UISETP.NE.AND UP0, UPT, UR39, URZ, UPT ;  /* 0x0000003f2700728c */ /* 0x000fe2000bf05270 */
[----:B------:R-:W-:Y:S01]  /*23e00*/  SHF.R.U64 R2, R2, UR8, R3 ;  /* 0x0000000802027c19 */ /* 0x000fe20008001203 */
[----:B------:R-:W-:-:S04]  /*23e10*/  ULDC UR8, c[0x0][0x638] ;  /* 0x00018e0000087ab9 */ /* 0x000fc80000000800 */
[----:B------:R-:W-:Y:S01]  /*23e20*/  IMAD.MOV R3, RZ, RZ, -R2 ;  /* 0x000000ffff037224 */ /* 0x000fe200078e0a02 */
[----:B------:R-:W-:Y:S01]  /*23e30*/  PLOP3.LUT P0, PT, PT, PT, UP0, 0x40, 0x0 ;  /* 0x000000000000781c */ /* 0x000fe20003f0e808 */
[----:B------:R-:W-:Y:S01]  /*23e40*/  IMAD R4, R2, UR5, R13 ;  /* 0x0000000502047c24 */ /* 0x000fe2000f8e020d */
[----:B------:R-:W-:Y:S01]  /*23e50*/  PLOP3.LUT P1, PT, PT, PT, UP0, 0x40, 0x0 ;  /* 0x000000000000781c */ /* 0x000fe20003f2e808 */
[----:B------:R-:W-:Y:S01]  /*23e60*/  IMAD R14, R3, UR8, R14 ;  /* 0x00000008030e7c24 */ /* 0x000fe2000f8e020e */
[----:B------:R-:W-:Y:S01]  /*23e70*/  ULDC UR8, c[0x0][0x610] ;  /* 0x0001840000087ab9 */ /* 0x000fe20000000800 */
[----:B------:R-:W-:Y:S01]  /*23e80*/  LOP3.LUT R3, R12, UR4, RZ, 0xc0, !PT ;  /* 0x000000040c037c12 */ /* 0x000fe2000f8ec0ff */
[----:B------:R-:W-:Y:S01]  /*23e90*/  IMAD R9, R4, UR8, R9 ;  /* 0x0000000804097c24 */ /* 0x000fe2000f8e0209 */
[----:B------:R-:W-:Y:S01]  /*23ea0*/  ULDC UR8, c[0x0][0x600] ;  /* 0x0001800000087ab9 */ /* 0x000fe20000000800 */
[----:B------:R-:W-:Y:S02]  /*23eb0*/  MOV R4, 0x1 ;  /* 0x0000000100047802 */ /* 0x000fe40000000f00 */
[----:B------:R-:W-:-:S05]  /*23ec0*/  IMAD R14, R14, UR8, R3 ;  /* 0x000000080e0e7c24 */ /* 0x000fca000f8e0203 */
[----:B------:R-:W-:Y:S02]  /*23ed0*/  SEL R2, R14, R9, P0 ;  /* 0x000000090e027207 */ /* 0x000fe40000000000 */
[----:B------:R-:W-:-:S07]  /*23ee0*/  SEL R3, R9, R14, P1 ;  /* 0x0000000e09037207 */ /* 0x000fce0000800000 */
.L_x_558:
[----:B------:R-:W-:Y:S05]  /*23ef0*/  BSYNC B1 ;  /* 0x0000000000017941 */ /* 0x000fea0003800000 */
.L_x_557:
[----:B------:R-:W-:-:S13]  /*23f00*/  LOP3.LUT P0, RZ, R4, 0xff, RZ, 0xc0, !PT ;  /* 0x000000ff04ff7812 */ /* 0x000fda000780c0ff */
[----:B------:R-:W-:Y:S05]  /*23f10*/  @P0 BRA `(.L_x_561) ;  /* 0xfffffff000dc0947 */ /* 0x000fea000383ffff */
[----:B------:R-:W-:Y:S05]  /*23f20*/  BSYNC B0 ;  /* 0x0000000000007941 */ /* 0x000fea0003800000 */
.L_x_550:
[----:B------:R-:W-:-:S03]  /*23f30*/  UMOV UR8, 0xffffffff ;  /* 0xffffffff00087882 */ /* 0x000fc60000000000 */
[----:B------:R-:W-:Y:S05]  /*23f40*/  BRA.DIV UR8, `(.L_x_562) ;  /* 0x0000000208f47947 */ /* 0x000fea000b800000 */
[----:B------:R-:W-:-:S13]  /*23f50*/  ELECT P6, URZ, PT ;  /* 0x00000000003f782f */ /* 0x000fda00038c0000 */
.L_x_575:
[----:B------:R-:W-:Y:S04]  /*23f60*/  BSSY B0, `(.L_x_563) ;  /* 0x0000023000007945 */ /* 0x000fe80003800000 */
[----:B------:R-:W-:Y:S05]  /*23f70*/  @!P6 BRA `(.L_x_564) ;  /* 0x000000000084e947 */ /* 0x000fea0003800000 */
[----:B------:R-:W-:-:S04]  /*23f80*/  ULOP3.LUT UR8, UR38, 0x2, URZ, 0xfc, !UPT ;  /* 0x0000000226087892 */ /* 0x000fc8000f8efc3f */
[----:B------:R-:W-:-:S06]  /*23f90*/  UISETP.NE.AND UP0, UPT, UR8, 0x3, UPT ;  /* 0x000000030800788c */ /* 0x000fcc000bf05270 */
[----:B------:R-:W-:-:S13]  /*23fa0*/  PLOP3.LUT P0, PT, PT, PT, UP0, 0x80, 0x0 ;  /* 0x000000000000781c */ /* 0x000fda0003f0f008 */
[----:B------:R-:W-:Y:S05]  /*23fb0*/  @!P0 BRA `(.L_x_565) ;  /* 0x0000000000048947 */ /* 0x000fea0003800000 */
[----:B------:R-:W-:Y:S01]  /*23fc0*/  BPT.TRAP 0x1 ;  /* 0x000000040000795c */ /* 0x000fe20000300000 */
.L_x_565:
[----:B------:R-:W0:Y:S01]  /*23fd0*/  S2R R3, SR_CgaCtaId ;  /* 0x0000000000037919 */ /* 0x000e220000008800 */
[----:B------:R-:W-:-:S04]  /*23fe0*/  MOV R2, 0x400 ;  /* 0x0000040000027802 */ /* 0x000fc80000000f00 */
[----:B0-----:R-:W-:Y:S02]  /*23ff0*/  LEA R3, R3, R2, 0x18 ;  /* 0x0000000203037211 */ /* 0x001fe400078ec0ff */
[----:B------:R-:W-:-:S03]  /*24000*/  SHF.L.U32 R2, R0, 0x1f, RZ ;  /* 0x0000001f00027819 */ /* 0x000fc600000006ff */
[----:B------:R-:W-:-:S05]  /*24010*/  VIADD R3, R3, 0x18 ;  /* 0x0000001803037836 */ /* 0x000fca0000000000 */
[----:B------:R-:W-:-:S04]  /*24020*/  LEA R5, R6, R3, 0x3 ;  /* 0x0000000306057211 */ /* 0x000fc800078e18ff */
[----:B------:R-:W0:Y:S02]  /*24030*/  SYNCS.PHASECHK.TRANS64.TRYWAIT P0, [R5+URZ], R2 ;  /* 0x00000002050075a7 */ /* 0x000e24000800017f */
[----:B0-----:R-:W-:Y:S05]  /*24040*/  @!P0 BRA `(.L_x_566) ;  /* 0x0000000000d48947 */ /* 0x001fea0003800000 */
.L_x_576:
[----:B------:R-:W-:-:S05]  /*24050*/  VIADD R6, R6, 0x1 ;  /* 0x0000000106067836 */ /* 0x000fca0000000000 */
[----:B------:R-:W-:-:S04]  /*24060*/  ISETP.NE.AND P0, PT, R6, 0x3, PT ;  /* 0x000000030600780c */ /* 0x000fc80003f05270 */
[----:B0-----:R-:W-:Y:S02]  /*24070*/  SEL R5, RZ, 0x1, P0 ;  /* 0x00000001ff057807 */ /* 0x001fe40000000000 */
[----:B------:R-:W-:Y:S02]  /*24080*/  SEL R6, R6, RZ, P0 ;  /* 0x000000ff06067207 */ /* 0x000fe40000000000 */
[----:B------:R-:W-:Y:S02]  /*24090*/  LOP3.LUT R5, R0, R5, RZ, 0x3c, !PT ;  /* 0x0000000500057212 */ /* 0x000fe400078e3cff */
[----:B------:R-:W-:Y:S02]  /*240a0*/  LEA R7, R6, R3, 0x3 ;  /* 0x0000000306077211 */ /* 0x000fe400078e18ff */
[----:B------:R-:W-:-:S04]  /*240b0*/  SHF.L.U32 R0, R5, 0x1f, RZ ;  /* 0x0000001f05007819 */ /* 0x000fc800000006ff */
[----:B------:R-:W0:Y:S02]  /*240c0*/  SYNCS.PHASECHK.TRANS64.TRYWAIT P0, [R7+URZ], R0 ;  /* 0x00000000070075a7 */ /* 0x000e24000800017f */
[----:B0-----:R-:W-:Y:S05]  /*240d0*/  @!P0 BRA `(.L_x_567) ;  /* 0x0000000000c48947 */ /* 0x001fea0003800000 */
.L_x_577:
[----:B0-----:R-:W-:-:S05]  /*240e0*/  VIADD R0, R6, 0x1 ;  /* 0x0000000106007836 */ /* 0x001fca0000000000 */
[----:B------:R-:W-:-:S04]  /*240f0*/  ISETP.NE.AND P0, PT, R0, 0x3, PT ;  /* 0x000000030000780c */ /* 0x000fc80003f05270 */
[----:B------:R-:W-:Y:S02]  /*24100*/  SEL R2, RZ, 0x1, P0 ;  /* 0x00000001ff027807 */ /* 0x000fe40000000000 */
[----:B------:R-:W-:Y:S02]  /*24110*/  SEL R0, R0, RZ, P0 ;  /* 0x000000ff00007207 */ /* 0x000fe40000000000 */
[----:B------:R-:W-:Y:S02]  /*24120*/  LOP3.LUT R2, R5, R2, RZ, 0x3c, !PT ;  /* 0x0000000205027212 */ /* 0x000fe400078e3cff */
[----:B------:R-:W-:Y:S02]  /*24130*/  LEA R3, R0, R3, 0x3 ;  /* 0x0000000300037211 */ /* 0x000fe400078e18ff */
[----:B------:R-:W-:-:S07]  /*24140*/  SHF.L.U32 R0, R2, 0x1f, RZ ;  /* 0x0000001f02007819 */ /* 0x000fce00000006ff */
.L_x_568:
[----:B0-----:R0:W1:Y:S02]  /*24150*/  SYNCS.PHASECHK.TRANS64.TRYWAIT P0, [R3+URZ], R0 ;  /* 0x00000000030075a7 */ /* 0x001064000800017f */
[----:B-1----:R-:W-:Y:S05]  /*24160*/  @!P0 NANOSLEEP.SYNCS 0x989680 ;  /* 0x009896800000895d */ /* 0x002fea0003900000 */
[----:B------:R-:W1:Y:S02]  /*24170*/  @!P0 SYNCS.PHASECHK.TRANS64 P0, [R3+URZ], R0 ;  /* 0x00000000030085a7 */ /* 0x000e64000800007f */
[----:B-1----:R-:W-:Y:S05]  /*24180*/  @!P0 BRA `(.L_x_568) ;  /* 0xfffffffc00f08947 */ /* 0x002fea000383ffff */
.L_x_564:
[----:B------:R-:W-:Y:S05]  /*24190*/  BSYNC B0 ;  /* 0x0000000000007941 */ /* 0x000fea0003800000 */
.L_x_563:
[----:B------:R-:W-:Y:S05]  /*241a0*/  EXIT ;  /* 0x000000000000794d */ /* 0x000fea0003800000 */
.L_x_21:
[----:B-1----:R1:W2:Y:S02]  /*241b0*/  SYNCS.PHASECHK.TRANS64.TRYWAIT P1, [R4+URZ], R3 ;  /* 0x00000003040075a7 */ /* 0x0022a4000802017f */
[----:B--2---:R-:W-:Y:S05]  /*241c0*/  @!P1 NANOSLEEP.SYNCS 0x989680 ;  /* 0x009896800000995d */ /* 0x004fea0003900000 */
[----:B------:R-:W2:Y:S02]  /*241d0*/  @!P1 SYNCS.PHASECHK.TRANS64 P1, [R4+URZ], R3 ;  /* 0x00000003040095a7 */ /* 0x000ea4000802007f */
[----:B--2---:R-:W-:Y:S05]  /*241e0*/  @!P1 BRA `(.L_x_21) ;  /* 0xfffffffc00f09947 */ /* 0x004fea000383ffff */
[----:B------:R-:W-:Y:S05]  /*241f0*/  BRA `(.L_x_20) ;  /* 0xfffffdd4001c7947 */ /* 0x000fea000383ffff */
.L_x_26:
[----:B-1----:R1:W2:Y:S02]  /*24200*/  SYNCS.PHASECHK.TRANS64.TRYWAIT P1, [R3+URZ], R4 ;  /* 0x00000004030075a7 */ /* 0x0022a4000802017f */
[----:B--2---:R-:W-:Y:S05]  /*24210*/  @!P1 NANOSLEEP.SYNCS 0x989680 ;  /* 0x009896800000995d */ /* 0x004fea0003900000 */
[----:B------:R-:W2:Y:S02]  /*24220*/  @!P1 SYNCS.PHASECHK.TRANS64 P1, [R3+URZ], R4 ;  /* 0x00000004030095a7 */ /* 0x000ea4000802007f */
[----:B--2---:R-:W-:Y:S05]  /*24230*/  @!P1 BRA `(.L_x_26) ;  /* 0xfffffffc00f09947 */ /* 0x004fea000383ffff */
[----:B------:R-:W-:Y:S05]  /*24240*/  BRA `(.L_x_25) ;  /* 0xfffffe4800a87947 */ /* 0x000fea000383ffff */
.L_x_551:
[----:B------:R-:W-:Y:S01]  /*24250*/  BSSY B1, `(.L_x_569) ;  /* 0x0000006000017945 */ /* 0x000fe20003800000 */
[----:B------:R-:W-:-:S07]  /*24260*/  IMAD.MOV.U32 R15, RZ, RZ, -0x1 ;  /* 0xffffffffff0f7424 */ /* 0x000fce00078e00ff */
[----:B------:R-:W-:Y:S05]  /*24270*/  WARPSYNC.COLLECTIVE R15, `(.L_x_570) ;  /* 0x000000000f0c7348 */ /* 0x000fea0003c00000 */
[----:B------:R-:W-:Y:S02]  /*24280*/  ELECT P6, UR62, PT ;  /* 0x00000000003e782f */ /* 0x000fe400038c0000 */
[----:B------:R-:W-:Y:S01]  /*24290*/  MOV R14, UR62 ;  /* 0x0000003e000e7c02 */ /* 0x000fe20008000f00 */
[----:B------:R-:W-:Y:S10]  /*242a0*/  ENDCOLLECTIVE ;  /* 0x000000000000791b */ /* 0x000ff40003800000 */
.L_x_570:
[----:B------:R-:W-:Y:S05]  /*242b0*/  BSYNC B1 ;  /* 0x0000000000017941 */ /* 0x000fea0003800000 */
.L_x_569:
[----:B------:R-:W-:Y:S05]  /*242c0*/  BRA `(.L_x_571) ;  /* 0xffffffec00fc7947 */ /* 0x000fea000383ffff */
.L_x_554:
[----:B0-----:R0:W1:Y:S02]  /*242d0*/  SYNCS.PHASECHK.TRANS64.TRYWAIT P0, [R15+URZ+0x18], R14 ;  /* 0x0000180e0f0075a7 */ /* 0x001064000800017f */
[----:B-1----:R-:W-:Y:S05]  /*242e0*/  @!P0 NANOSLEEP.SYNCS 0x989680 ;  /* 0x009896800000895d */ /* 0x002fea0003900000 */
[----:B------:R-:W1:Y:S02]  /*242f0*/  @!P0 SYNCS.PHASECHK.TRANS64 P0, [R15+URZ+0x18], R14 ;  /* 0x0000180e0f0085a7 */ /* 0x000e64000800007f */
[----:B-1----:R-:W-:Y:S05]  /*24300*/  @!P0 BRA `(.L_x_554) ;  /* 0xfffffffc00f08947 */ /* 0x002fea000383ffff */
[----:B------:R-:W-:Y:S05]  /*24310*/  BRA `(.L_x_572) ;  /* 0xfffffff000347947 */ /* 0x000fea000383ffff */
.L_x_562:
[----:B------:R-:W-:Y:S01]  /*24320*/  BSSY B0, `(.L_x_573) ;  /* 0x0000006000007945 */ /* 0x000fe20003800000 */
[----:B------:R-:W-:-:S07]  /*24330*/  MOV R15, 0xffffffff ;  /* 0xffffffff000f7802 */ /* 0x000fce0000000f00 */
[----:B------:R-:W-:Y:S05]  /*24340*/  WARPSYNC.COLLECTIVE R15, `(.L_x_574) ;  /* 0x000000000f0c7348 */ /* 0x000fea0003c00000 */
[----:B------:R-:W-:Y:S02]  /*24350*/  ELECT P6, UR62, PT ;  /* 0x00000000003e782f */ /* 0x000fe400038c0000 */
[----:B------:R-:W-:Y:S01]  /*24360*/  MOV R14, UR62 ;  /* 0x0000003e000e7c02 */ /* 0x000fe20008000f00 */
[----:B------:R-:W-:Y:S10]  /*24370*/  ENDCOLLECTIVE ;  /* 0x000000000000791b */ /* 0x000ff40003800000 */
.L_x_574:
[----:B------:R-:W-:Y:S05]  /*24380*/  BSYNC B0 ;  /* 0x0000000000007941 */ /* 0x000fea0003800000 */
.L_x_573:
[----:B------:R-:W-:Y:S05]  /*24390*/  BRA `(.L_x_575) ;  /* 0xfffffff800f07947 */ /* 0x000fea000383ffff */
.L_x_566:
[----:B0-----:R0:W1:Y:S02]  /*243a0*/  SYNCS.PHASECHK.TRANS64.TRYWAIT P0, [R5+URZ], R2 ;  /* 0x00000002050075a7 */ /* 0x001064000800017f */
[----:B-1----:R-:W-:Y:S05]  /*243b0*/  @!P0 NANOSLEEP.SYNCS 0x989680 ;  /* 0x009896800000895d */ /* 0x002fea0003900000 */
[----:B------:R-:W1:Y:S02]  /*243c0*/  @!P0 SYNCS.PHASECHK.TRANS64 P0, [R5+URZ], R2 ;  /* 0x00000002050085a7 */ /* 0x000e64000800007f */
[----:B-1----:R-:W-:Y:S05]  /*243d0*/  @!P0 BRA `(.L_x_566) ;  /* 0xfffffffc00f08947 */ /* 0x002fea000383ffff */
[----:B------:R-:W-:Y:S05]  /*243e0*/  BRA `(.L_x_576) ;  /* 0xfffffffc00187947 */ /* 0x000fea000383ffff */
.L_x_567:
[----:B0-----:R0:W1:Y:S02]  /*243f0*/  SYNCS.PHASECHK.TRANS64.TRYWAIT P0, [R7+URZ], R0 ;  /* 0x00000000070075a7 */ /* 0x001064000800017f */
[----:B-1----:R-:W-:Y:S05]  /*24400*/  @!P0 NANOSLEEP.SYNCS 0x989680 ;  /* 0x009896800000895d */ /* 0x002fea0003900000 */
[----:B------:R-:W1:Y:S02]  /*24410*/  @!P0 SYNCS.PHASECHK.TRANS64 P0, [R7+URZ], R0 ;  /* 0x00000000070085a7 */ /* 0x000e64000800007f */
[----:B-1----:R-:W-:Y:S05]  /*24420*/  @!P0 BRA `(.L_x_567) ;  /* 0xfffffffc00f08947 */ /* 0x002fea000383ffff */
[----:B------:R-:W-:Y:S05]  /*24430*/  BRA `(.L_x_577) ;  /* 0xfffffffc00287947 */ /* 0x000fea000383ffff */
.L_x_578:
[----:B------:R-:W-:-:S00]  /*24440*/  BRA `(.L_x_578) ;  /* 0xfffffffc00fc7947 */ /* 0x000fc0000383ffff */
[----:B------:R-:W-:-:S00]  /*24450*/  NOP ;  /* 0x0000000000007918 */ /* 0x000fc00000000000 */
        /* <DEDUP_REMOVED lines=10> */
.L_x_579:


//--------------------- .nv.global.init           --------------------------
	.section	.nv.global.init,"aw",@progbits
.nv.global.init:
	.type		$str$22,@object
	.size		$str$22,($str$23 - $str$22)
$str$22:
        /*0000*/ 	.byte	0x6b, 0x5f, 0x74, 0x69, 0x6c, 0x65, 0x5f, 0x63, 0x6f, 0x75, 0x6e, 0x74, 0x20, 0x3e, 0x3d, 0x20
        /*0010*/ 	.byte	0x31, 0x00
	.type		$str$23,@object
	.size		$str$23,(__unnamed_1 - $str$23)
$str$23:
        /*0012*/ 	.byte	0x2f, 0x74, 0x6d, 0x70, 0x2f, 0x63, 0x75, 0x74, 0x6c, 0x61, 0x73, 0x73, 0x5f, 0x73, 0x77, 0x65
        /*0022*/ 	.byte	0x65, 0x70, 0x5f, 0x73, 0x72, 0x63, 0x2f, 0x69, 0x6e, 0x63, 0x6c, 0x75, 0x64, 0x65, 0x2f, 0x63
        /*0032*/ 	.byte	0x75, 0x74, 0x6c, 0x61, 0x73, 0x73, 0x2f, 0x67, 0x65, 0x6d, 0x6d, 0x2f, 0x63, 0x6f, 0x6c, 0x6c
        /*0042*/ 	.byte	0x65, 0x63, 0x74, 0x69, 0x76, 0x65, 0x2f, 0x73, 0x6d, 0x39, 0x30, 0x5f, 0x6d, 0x6d, 0x61, 0x5f
        /*0052*/ 	.byte	0x74, 0x6d, 0x61, 0x5f, 0x67, 0x6d, 0x6d, 0x61, 0x5f, 0x73, 0x73, 0x5f, 0x77, 0x61, 0x72, 0x70
        /*0062*/ 	.byte	0x73, 0x70, 0x65, 0x63, 0x69, 0x61, 0x6c, 0x69, 0x7a, 0x65, 0x64, 0x2e, 0x68, 0x70, 0x70, 0x00
	.type		__unnamed_1,@object
	.size		__unnamed_1,(.L_0 - __unnamed_1)
__unnamed_1:
        /* <DEDUP_REMOVED lines=181> */
        /*0bc2*/ 	.byte	0x64, 0x65, 0x6e, 0x74, 0x69, 0x74, 0x79, 0x5d, 0x00
.L_0:


//--------------------- .nv.shared._ZN7cutlass13device_kernelINS_4gemm6kernel13GemmUniversalIN4cute5tupleIJiiiiEEENS1_10collective13CollectiveMmaINS1_34MainloopSm90TmaGmmaWarpSpecializedILi3ENS5_IJNS4_1CILi1EEENSA_ILi2EEESB_EEENS1_35KernelTmaWarpSpecializedCooperativeEEENS5_IJNSA_ILi256EEESG_NSA_ILi128EEEEEENS_6half_tENS5_IJlSB_lEEESJ_SK_NS4_8TiledMMAINS4_8MMA_AtomIJNS4_4SM904GMMA26MMA_64x256x16_F32F16F16_SSILNSO_5MajorE0ELSQ_0ELNSO_7ScaleInE1ELSR_1EEEEEENS4_6LayoutINS5_IJSC_SB_SB_EEENS5_IJSB_NSA_ILi0EEESW_EEEEENS5_IJNS4_10UnderscoreESZ_SZ_EEEEENS4_23SM90_TMA_LOAD_MULTICASTENS4_14ComposedLayoutINS4_7SwizzleILi3ELi4ELi3EEENS4_18smem_ptr_flag_bitsILi16EEENSU_INS5_IJNSA_ILi8EEENSA_ILi64EEEEEENS5_IJS19_SB_EEEEEEEvNS4_8identityENS4_13SM90_TMA_LOADES1D_vS1E_EENS_8epilogue10collective6detail29Sm90TmaWarpSpecializedAdapterINS1I_15DefaultEpilogueISJ_SK_SK_NS1H_6thread17LinearCombinationISJ_Li1EffLNS1M_9ScaleType4KindE0ELNS_15FloatRoundStyleE2ESJ_EENS1_15EpilogueDefaultEEEEEvvEEEEvNT_6ParamsE --------------------------
	.section	.nv.shared._ZN7cutlass13device_kernelINS_4gemm6kernel13GemmUniversalIN4cute5tupleIJiiiiEEENS1_10collective13CollectiveMmaINS1_34MainloopSm90TmaGmmaWarpSpecializedILi3ENS5_IJNS4_1CILi1EEENSA_ILi2EEESB_EEENS1_35KernelTmaWarpSpecializedCooperativeEEENS5_IJNSA_ILi256EEESG_NSA_ILi128EEEEEENS_6half_tENS5_IJlSB_lEEESJ_SK_NS4_8TiledMMAINS4_8MMA_AtomIJNS4_4SM904GMMA26MMA_64x256x16_F32F16F16_SSILNSO_5MajorE0ELSQ_0ELNSO_7ScaleInE1ELSR_1EEEEEENS4_6LayoutINS5_IJSC_SB_SB_EEENS5_IJSB_NSA_ILi0EEESW_EEEEENS5_IJNS4_10UnderscoreESZ_SZ_EEEEENS4_23SM90_TMA_LOAD_MULTICASTENS4_14ComposedLayoutINS4_7SwizzleILi3ELi4ELi3EEENS4_18smem_ptr_flag_bitsILi16EEENSU_INS5_IJNSA_ILi8EEENSA_ILi64EEEEEENS5_IJS19_SB_EEEEEEEvNS4_8identityENS4_13SM90_TMA_LOADES1D_vS1E_EENS_8epilogue10collective6detail29Sm90TmaWarpSpecializedAdapterINS1I_15DefaultEpilogueISJ_SK_SK_NS1H_6thread17LinearCombinationISJ_Li1EffLNS1M_9ScaleType4KindE0ELNS_15FloatRoundStyleE2ESJ_EENS1_15EpilogueDefaultEEEEEvvEEEEvNT_6ParamsE,"aw",@nobits
	.sectionflags	@""
	.align	16
	.zero		1024


//--------------------- .nv.shared.reserved.0     --------------------------
	.section	.nv.shared.reserved.0,"aw",@nobits
	.weak		__nv_reservedSMEM_offset_0_alias
	.size		__nv_reservedSMEM_offset_0_alias, 0, 0
	.other		__nv_reservedSMEM_offset_0_alias,@"STO_CUDA_RESERVED_SHARED STV_DEFAULT"
__nv_reservedSMEM_offset_0_alias:
	.zero		0


//--------------------- .nv.global                --------------------------
	.section	.nv.global,"aw",@nobits
.nv.global:
	.type		_ZN39_INTERNAL_6657ec90_4_k_cu_8cb7bcd5_27944cute1_E,@object
	.size		_ZN39_INTERNAL_6657ec90_4_k_cu_8cb7bcd5_27944cute1_E,(_ZN39_INTERNAL_6657ec90_4_k_cu_8cb7bcd5_27944cuda3std3__45__cpo6cbeginE - _ZN39_INTERNAL_6657ec90_4_k_cu_8cb7bcd5_27944cute1_E)
_ZN39_INTERNAL_6657ec90_4_k_cu_8cb7bcd5_27944cute1_E:
	.zero		1
	.type		_ZN39_INTERNAL_6657ec90_4_k_cu_8cb7bcd5_27944cuda3std3__45__cpo6cbeginE,@object
	.size		_ZN39_INTERNAL_6657ec90_4_k_cu_8cb7bcd5_27944cuda3std3__45__cpo6cbeginE,(_ZN39_INTERNAL_6657ec90_4_k_cu_8cb7bcd5_27944cuda3std3__48in_placeE - _ZN39_INTERNAL_6657ec90_4_k_cu_8cb7bcd5_27944cuda3std3__45__cpo6cbeginE)
_ZN39_INTERNAL_6657ec90_4_k_cu_8cb7bcd5_27944cuda3std3__45__cpo6cbeginE:
	.zero		1
	.type		_ZN39_INTERNAL_6657ec90_4_k_cu_8cb7bcd5_27944cuda3std3__48in_placeE,@object
	.size		_ZN39_INTERNAL_6657ec90_4_k_cu_8cb7bcd5_27944cuda3std3__48in_placeE,(_ZN39_INTERNAL_6657ec90_4_k_cu_8cb7bcd5_27944cuda3std6ranges3__45__cpo9iter_moveE - _ZN39_INTERNAL_6657ec90_4_k_cu_8cb7bcd5_27944cuda3std3__48in_placeE)
_ZN39_INTERNAL_6657ec90_4_k_cu_8cb7bcd5_27944cuda3std3__48in_placeE:
	.zero		1
	.type		_ZN39_INTERNAL_6657ec90_4_k_cu_8cb7bcd5_27944cuda3std6ranges3__45__cpo9iter_moveE,@object
	.size		_ZN39_INTERNAL_6657ec90_4_k_cu_8cb7bcd5_27944cuda3std6ranges3__45__cpo9iter_moveE,(_ZN39_INTERNAL_6657ec90_4_k_cu_8cb7bcd5_27944cuda3std3__45__cpo5beginE - _ZN39_INTERNAL_6657ec90_4_k_cu_8cb7bcd5_27944cuda3std6ranges3__45__cpo9iter_moveE)
_ZN39_INTERNAL_6657ec90_4_k_cu_8cb7bcd5_27944cuda3std6ranges3__45__cpo9iter_moveE:
	.zero		1
	.type		_ZN39_INTERNAL_6657ec90_4_k_cu_8cb7bcd5_27944cuda3std3__45__cpo5beginE,@object
	.size		_ZN39_INTERNAL_6657ec90_4_k_cu_8cb7bcd5_27944cuda3std3__45__cpo5beginE,(_ZN39_INTERNAL_6657ec90_4_k_cu_8cb7bcd5_27944cuda3std3__441_GLOBAL__N__6657ec90_4_k_cu_8cb7bcd5_27946ignoreE - _ZN39_INTERNAL_6657ec90_4_k_cu_8cb7bcd5_27944cuda3std3__45__cpo5beginE)
_ZN39_INTERNAL_6657ec90_4_k_cu_8cb7bcd5_27944cuda3std3__45__cpo5beginE:
	.zero		1
	.type		_ZN39_INTERNAL_6657ec90_4_k_cu_8cb7bcd5_27944cuda3std3__441_GLOBAL__N__6657ec90_4_k_cu_8cb7bcd5_27946ignoreE,@object
	.size		_ZN39_INTERNAL_6657ec90_4_k_cu_8cb7bcd5_27944cuda3std3__441_GLOBAL__N__6657ec90_4_k_cu_8cb7bcd5_27946ignoreE,(_ZN39_INTERNAL_6657ec90_4_k_cu_8cb7bcd5_27944cute7productE - _ZN39_INTERNAL_6657ec90_4_k_cu_8cb7bcd5_27944cuda3std3__441_GLOBAL__N__6657ec90_4_k_cu_8cb7bcd5_27946ignoreE)
_ZN39_INTERNAL_6657ec90_4_k_cu_8cb7bcd5_27944cuda3std3__441_GLOBAL__N__6657ec90_4_k_cu_8cb7bcd5_27946ignoreE:
	.zero		1
	.type		_ZN39_INTERNAL_6657ec90_4_k_cu_8cb7bcd5_27944cute7productE,@object
	.size		_ZN39_INTERNAL_6657ec90_4_k_cu_8cb7bcd5_27944cute7productE,(_ZN39_INTERNAL_6657ec90_4_k_cu_8cb7bcd5_27944cuda3std3__45__cpo3endE - _ZN39_INTERNAL_6657ec90_4_k_cu_8cb7bcd5_27944cute7productE)
_ZN39_INTERNAL_6657ec90_4_k_cu_8cb7bcd5_27944cute7productE:
	.zero		1
	.type		_ZN39_INTERNAL_6657ec90_4_k_cu_8cb7bcd5_27944cuda3std3__45__cpo3endE,@object
	.size		_ZN39_INTERNAL_6657ec90_4_k_cu_8cb7bcd5_27944cuda3std3__45__cpo3endE,(_ZN39_INTERNAL_6657ec90_4_k_cu_8cb7bcd5_27944cuda3std3__419piecewise_constructE - _ZN39_INTERNAL_6657ec90_4_k_cu_8cb7bcd5_27944cuda3std3__45__cpo3endE)
_ZN39_INTERNAL_6657ec90_4_k_cu_8cb7bcd5_27944cuda3std3__45__cpo3endE:
	.zero		1
	.type		_ZN39_INTERNAL_6657ec90_4_k_cu_8cb7bcd5_27944cuda3std3__419piecewise_constructE,@object
	.size		_ZN39_INTERNAL_6657ec90_4_k_cu_8cb7bcd5_27944cuda3std3__419piecewise_constructE,(_ZN39_INTERNAL_6657ec90_4_k_cu_8cb7bcd5_27944cuda3std3__45__cpo4cendE - _ZN39_INTERNAL_6657ec90_4_k_cu_8cb7bcd5_27944cuda3std3__419piecewise_constructE)
_ZN39_INTERNAL_6657ec90_4_k_cu_8cb7bcd5_27944cuda3std3__419piecewise_constructE:
	.zero		1
	.type		_ZN39_INTERNAL_6657ec90_4_k_cu_8cb7bcd5_27944cuda3std3__45__cpo4cendE,@object
	.size		_ZN39_INTERNAL_6657ec90_4_k_cu_8cb7bcd5_27944cuda3std3__45__cpo4cendE,(_ZN39_INTERNAL_6657ec90_4_k_cu_8cb7bcd5_27944cuda3std6ranges3__45__cpo4swapE - _ZN39_INTERNAL_6657ec90_4_k_cu_8cb7bcd5_27944cuda3std3__45__cpo4cendE)
_ZN39_INTERNAL_6657ec90_4_k_cu_8cb7bcd5_27944cuda3std3__45__cpo4cendE:
	.zero		1
	.type		_ZN39_INTERNAL_6657ec90_4_k_cu_8cb7bcd5_27944cuda3std6ranges3__45__cpo4swapE,@object
	.size		_ZN39_INTERNAL_6657ec90_4_k_cu_8cb7bcd5_27944cuda3std6ranges3__45__cpo4swapE,(.L_8 - _ZN39_INTERNAL_6657ec90_4_k_cu_8cb7bcd5_27944cuda3std6ranges3__45__cpo4swapE)
_ZN39_INTERNAL_6657ec90_4_k_cu_8cb7bcd5_27944cuda3std6ranges3__45__cpo4swapE:
	.zero		1
.L_8:


//--------------------- .nv.constant0._ZN7cutlass13device_kernelINS_4gemm6kernel13GemmUniversalIN4cute5tupleIJiiiiEEENS1_10collective13CollectiveMmaINS1_34MainloopSm90TmaGmmaWarpSpecializedILi3ENS5_IJNS4_1CILi1EEENSA_ILi2EEESB_EEENS1_35KernelTmaWarpSpecializedCooperativeEEENS5_IJNSA_ILi256EEESG_NSA_ILi128EEEEEENS_6half_tENS5_IJlSB_lEEESJ_SK_NS4_8TiledMMAINS4_8MMA_AtomIJNS4_4SM904GMMA26MMA_64x256x16_F32F16F16_SSILNSO_5MajorE0ELSQ_0ELNSO_7ScaleInE1ELSR_1EEEEEENS4_6LayoutINS5_IJSC_SB_SB_EEENS5_IJSB_NSA_ILi0EEESW_EEEEENS5_IJNS4_10UnderscoreESZ_SZ_EEEEENS4_23SM90_TMA_LOAD_MULTICASTENS4_14ComposedLayoutINS4_7SwizzleILi3ELi4ELi3EEENS4_18smem_ptr_flag_bitsILi16EEENSU_INS5_IJNSA_ILi8EEENSA_ILi64EEEEEENS5_IJS19_SB_EEEEEEEvNS4_8identityENS4_13SM90_TMA_LOADES1D_vS1E_EENS_8epilogue10collective6detail29Sm90TmaWarpSpecializedAdapterINS1I_15DefaultEpilogueISJ_SK_SK_NS1H_6thread17LinearCombinationISJ_Li1EffLNS1M_9ScaleType4KindE0ELNS_15FloatRoundStyleE2ESJ_EENS1_15EpilogueDefaultEEEEEvvEEEEvNT_6ParamsE --------------------------
	.section	.nv.constant0._ZN7cutlass13device_kernelINS_4gemm6kernel13GemmUniversalIN4cute5tupleIJiiiiEEENS1_10collective13CollectiveMmaINS1_34MainloopSm90TmaGmmaWarpSpecializedILi3ENS5_IJNS4_1CILi1EEENSA_ILi2EEESB_EEENS1_35KernelTmaWarpSpecializedCooperativeEEENS5_IJNSA_ILi256EEESG_NSA_ILi128EEEEEENS_6half_tENS5_IJlSB_lEEESJ_SK_NS4_8TiledMMAINS4_8MMA_AtomIJNS4_4SM904GMMA26MMA_64x256x16_F32F16F16_SSILNSO_5MajorE0ELSQ_0ELNSO_7ScaleInE1ELSR_1EEEEEENS4_6LayoutINS5_IJSC_SB_SB_EEENS5_IJSB_NSA_ILi0EEESW_EEEEENS5_IJNS4_10UnderscoreESZ_SZ_EEEEENS4_23SM90_TMA_LOAD_MULTICASTENS4_14ComposedLayoutINS4_7SwizzleILi3ELi4ELi3EEENS4_18smem_ptr_flag_bitsILi16EEENSU_INS5_IJNSA_ILi8EEENSA_ILi64EEEEEENS5_IJS19_SB_EEEEEEEvNS4_8identityENS4_13SM90_TMA_LOADES1D_vS1E_EENS_8epilogue10collective6detail29Sm90TmaWarpSpecializedAdapterINS1I_15DefaultEpilogueISJ_SK_SK_NS1H_6thread17LinearCombinationISJ_Li1EffLNS1M_9ScaleType4KindE0ELNS_15FloatRoundStyleE2ESJ_EENS1_15EpilogueDefaultEEEEEvvEEEEvNT_6ParamsE,"a",@progbits
	.sectionflags	@""
	.align	4
.nv.constant0._ZN7cutlass13device_kernelINS_4gemm6kernel13GemmUniversalIN4cute5tupleIJiiiiEEENS1_10collective13CollectiveMmaINS1_34MainloopSm90TmaGmmaWarpSpecializedILi3ENS5_IJNS4_1CILi1EEENSA_ILi2EEESB_EEENS1_35KernelTmaWarpSpecializedCooperativeEEENS5_IJNSA_ILi256EEESG_NSA_ILi128EEEEEENS_6half_tENS5_IJlSB_lEEESJ_SK_NS4_8TiledMMAINS4_8MMA_AtomIJNS4_4SM904GMMA26MMA_64x256x16_F32F16F16_SSILNSO_5MajorE0ELSQ_0ELNSO_7ScaleInE1ELSR_1EEEEEENS4_6LayoutINS5_IJSC_SB_SB_EEENS5_IJSB_NSA_ILi0EEESW_EEEEENS5_IJNS4_10UnderscoreESZ_SZ_EEEEENS4_23SM90_TMA_LOAD_MULTICASTENS4_14ComposedLayoutINS4_7SwizzleILi3ELi4ELi3EEENS4_18smem_ptr_flag_bitsILi16EEENSU_INS5_IJNSA_ILi8EEENSA_ILi64EEEEEENS5_IJS19_SB_EEEEEEEvNS4_8identityENS4_13SM90_TMA_LOADES1D_vS1E_EENS_8epilogue10collective6detail29Sm90TmaWarpSpecializedAdapterINS1I_15DefaultEpilogueISJ_SK_SK_NS1H_6thread17LinearCombinationISJ_Li1EffLNS1M_9ScaleType4KindE0ELNS_15FloatRoundStyleE2ESJ_EENS1_15EpilogueDefaultEEEEEvvEEEEvNT_6ParamsE:
	.zero		1664


//--------------------- SYMBOLS --------------------------

	.type		.nv.reservedSmem.offset0,@object
	.size		.nv.reservedSmem.offset0,0x4
	.type		__assertfail,@function
